//
// Generated by NVIDIA NVVM Compiler
//
// Compiler Build ID: CL-36424714
// Cuda compilation tools, release 13.0, V13.0.88
// Based on NVVM 20.0.0
//

.version 9.0
.target sm_100
.address_size 64

	// .globl	_Z6vecAddPKfS0_Pfi

.visible .entry _Z6vecAddPKfS0_Pfi(
	.param .u64 .ptr .align 1 _Z6vecAddPKfS0_Pfi_param_0,
	.param .u64 .ptr .align 1 _Z6vecAddPKfS0_Pfi_param_1,
	.param .u64 .ptr .align 1 _Z6vecAddPKfS0_Pfi_param_2,
	.param .u32 _Z6vecAddPKfS0_Pfi_param_3
)
{
	.reg .pred 	%p<2>;
	.reg .b32 	%r<6>;
	.reg .b32 	%f<4>;
	.reg .b64 	%rd<11>;

	ld.param.u64 	%rd1, [_Z6vecAddPKfS0_Pfi_param_0];
	ld.param.u64 	%rd2, [_Z6vecAddPKfS0_Pfi_param_1];
	ld.param.u64 	%rd3, [_Z6vecAddPKfS0_Pfi_param_2];
	ld.param.u32 	%r2, [_Z6vecAddPKfS0_Pfi_param_3];
	mov.u32 	%r3, %ctaid.x;
	mov.u32 	%r4, %ntid.x;
	mov.u32 	%r5, %tid.x;
	mad.lo.s32 	%r1, %r3, %r4, %r5;
	setp.ge.s32 	%p1, %r1, %r2;
	@%p1 bra 	$L__BB0_2;
	cvta.to.global.u64 	%rd4, %rd1;
	cvta.to.global.u64 	%rd5, %rd2;
	cvta.to.global.u64 	%rd6, %rd3;
	mul.wide.s32 	%rd7, %r1, 4;
	add.s64 	%rd8, %rd4, %rd7;
	ld.global.f32 	%f1, [%rd8];
	add.s64 	%rd9, %rd5, %rd7;
	ld.global.f32 	%f2, [%rd9];
	add.f32 	%f3, %f1, %f2;
	add.s64 	%rd10, %rd6, %rd7;
	st.global.f32 	[%rd10], %f3;
$L__BB0_2:
	ret;

}
	// .globl	_Z9compHeavyPfi
.visible .entry _Z9compHeavyPfi(
	.param .u64 .ptr .align 1 _Z9compHeavyPfi_param_0,
	.param .u32 _Z9compHeavyPfi_param_1
)
{
	.reg .pred 	%p<2>;
	.reg .b32 	%r<6>;
	.reg .b32 	%f<1026>;
	.reg .b64 	%rd<5>;

	ld.param.u64 	%rd1, [_Z9compHeavyPfi_param_0];
	ld.param.u32 	%r2, [_Z9compHeavyPfi_param_1];
	mov.u32 	%r3, %ctaid.x;
	mov.u32 	%r4, %ntid.x;
	mov.u32 	%r5, %tid.x;
	mad.lo.s32 	%r1, %r3, %r4, %r5;
	setp.ge.s32 	%p1, %r1, %r2;
	@%p1 bra 	$L__BB1_2;
	cvta.to.global.u64 	%rd2, %rd1;
	mul.wide.s32 	%rd3, %r1, 4;
	add.s64 	%rd4, %rd2, %rd3;
	ld.global.f32 	%f1, [%rd4];
	fma.rn.f32 	%f2, %f1, 0f3F800001, 0f33D6BF95;
	fma.rn.f32 	%f3, %f2, 0f3F800001, 0f33D6BF95;
	fma.rn.f32 	%f4, %f3, 0f3F800001, 0f33D6BF95;
	fma.rn.f32 	%f5, %f4, 0f3F800001, 0f33D6BF95;
	fma.rn.f32 	%f6, %f5, 0f3F800001, 0f33D6BF95;
	fma.rn.f32 	%f7, %f6, 0f3F800001, 0f33D6BF95;
	fma.rn.f32 	%f8, %f7, 0f3F800001, 0f33D6BF95;
	fma.rn.f32 	%f9, %f8, 0f3F800001, 0f33D6BF95;
	fma.rn.f32 	%f10, %f9, 0f3F800001, 0f33D6BF95;
	fma.rn.f32 	%f11, %f10, 0f3F800001, 0f33D6BF95;
	fma.rn.f32 	%f12, %f11, 0f3F800001, 0f33D6BF95;
	fma.rn.f32 	%f13, %f12, 0f3F800001, 0f33D6BF95;
	fma.rn.f32 	%f14, %f13, 0f3F800001, 0f33D6BF95;
	fma.rn.f32 	%f15, %f14, 0f3F800001, 0f33D6BF95;
	fma.rn.f32 	%f16, %f15, 0f3F800001, 0f33D6BF95;
	fma.rn.f32 	%f17, %f16, 0f3F800001, 0f33D6BF95;
	fma.rn.f32 	%f18, %f17, 0f3F800001, 0f33D6BF95;
	fma.rn.f32 	%f19, %f18, 0f3F800001, 0f33D6BF95;
	fma.rn.f32 	%f20, %f19, 0f3F800001, 0f33D6BF95;
	fma.rn.f32 	%f21, %f20, 0f3F800001, 0f33D6BF95;
	fma.rn.f32 	%f22, %f21, 0f3F800001, 0f33D6BF95;
	fma.rn.f32 	%f23, %f22, 0f3F800001, 0f33D6BF95;
	fma.rn.f32 	%f24, %f23, 0f3F800001, 0f33D6BF95;
	fma.rn.f32 	%f25, %f24, 0f3F800001, 0f33D6BF95;
	fma.rn.f32 	%f26, %f25, 0f3F800001, 0f33D6BF95;
	fma.rn.f32 	%f27, %f26, 0f3F800001, 0f33D6BF95;
	fma.rn.f32 	%f28, %f27, 0f3F800001, 0f33D6BF95;
	fma.rn.f32 	%f29, %f28, 0f3F800001, 0f33D6BF95;
	fma.rn.f32 	%f30, %f29, 0f3F800001, 0f33D6BF95;
	fma.rn.f32 	%f31, %f30, 0f3F800001, 0f33D6BF95;
	fma.rn.f32 	%f32, %f31, 0f3F800001, 0f33D6BF95;
	fma.rn.f32 	%f33, %f32, 0f3F800001, 0f33D6BF95;
	fma.rn.f32 	%f34, %f33, 0f3F800001, 0f33D6BF95;
	fma.rn.f32 	%f35, %f34, 0f3F800001, 0f33D6BF95;
	fma.rn.f32 	%f36, %f35, 0f3F800001, 0f33D6BF95;
	fma.rn.f32 	%f37, %f36, 0f3F800001, 0f33D6BF95;
	fma.rn.f32 	%f38, %f37, 0f3F800001, 0f33D6BF95;
	fma.rn.f32 	%f39, %f38, 0f3F800001, 0f33D6BF95;
	fma.rn.f32 	%f40, %f39, 0f3F800001, 0f33D6BF95;
	fma.rn.f32 	%f41, %f40, 0f3F800001, 0f33D6BF95;
	fma.rn.f32 	%f42, %f41, 0f3F800001, 0f33D6BF95;
	fma.rn.f32 	%f43, %f42, 0f3F800001, 0f33D6BF95;
	fma.rn.f32 	%f44, %f43, 0f3F800001, 0f33D6BF95;
	fma.rn.f32 	%f45, %f44, 0f3F800001, 0f33D6BF95;
	fma.rn.f32 	%f46, %f45, 0f3F800001, 0f33D6BF95;
	fma.rn.f32 	%f47, %f46, 0f3F800001, 0f33D6BF95;
	fma.rn.f32 	%f48, %f47, 0f3F800001, 0f33D6BF95;
	fma.rn.f32 	%f49, %f48, 0f3F800001, 0f33D6BF95;
	fma.rn.f32 	%f50, %f49, 0f3F800001, 0f33D6BF95;
	fma.rn.f32 	%f51, %f50, 0f3F800001, 0f33D6BF95;
	fma.rn.f32 	%f52, %f51, 0f3F800001, 0f33D6BF95;
	fma.rn.f32 	%f53, %f52, 0f3F800001, 0f33D6BF95;
	fma.rn.f32 	%f54, %f53, 0f3F800001, 0f33D6BF95;
	fma.rn.f32 	%f55, %f54, 0f3F800001, 0f33D6BF95;
	fma.rn.f32 	%f56, %f55, 0f3F800001, 0f33D6BF95;
	fma.rn.f32 	%f57, %f56, 0f3F800001, 0f33D6BF95;
	fma.rn.f32 	%f58, %f57, 0f3F800001, 0f33D6BF95;
	fma.rn.f32 	%f59, %f58, 0f3F800001, 0f33D6BF95;
	fma.rn.f32 	%f60, %f59, 0f3F800001, 0f33D6BF95;
	fma.rn.f32 	%f61, %f60, 0f3F800001, 0f33D6BF95;
	fma.rn.f32 	%f62, %f61, 0f3F800001, 0f33D6BF95;
	fma.rn.f32 	%f63, %f62, 0f3F800001, 0f33D6BF95;
	fma.rn.f32 	%f64, %f63, 0f3F800001, 0f33D6BF95;
	fma.rn.f32 	%f65, %f64, 0f3F800001, 0f33D6BF95;
	fma.rn.f32 	%f66, %f65, 0f3F800001, 0f33D6BF95;
	fma.rn.f32 	%f67, %f66, 0f3F800001, 0f33D6BF95;
	fma.rn.f32 	%f68, %f67, 0f3F800001, 0f33D6BF95;
	fma.rn.f32 	%f69, %f68, 0f3F800001, 0f33D6BF95;
	fma.rn.f32 	%f70, %f69, 0f3F800001, 0f33D6BF95;
	fma.rn.f32 	%f71, %f70, 0f3F800001, 0f33D6BF95;
	fma.rn.f32 	%f72, %f71, 0f3F800001, 0f33D6BF95;
	fma.rn.f32 	%f73, %f72, 0f3F800001, 0f33D6BF95;
	fma.rn.f32 	%f74, %f73, 0f3F800001, 0f33D6BF95;
	fma.rn.f32 	%f75, %f74, 0f3F800001, 0f33D6BF95;
	fma.rn.f32 	%f76, %f75, 0f3F800001, 0f33D6BF95;
	fma.rn.f32 	%f77, %f76, 0f3F800001, 0f33D6BF95;
	fma.rn.f32 	%f78, %f77, 0f3F800001, 0f33D6BF95;
	fma.rn.f32 	%f79, %f78, 0f3F800001, 0f33D6BF95;
	fma.rn.f32 	%f80, %f79, 0f3F800001, 0f33D6BF95;
	fma.rn.f32 	%f81, %f80, 0f3F800001, 0f33D6BF95;
	fma.rn.f32 	%f82, %f81, 0f3F800001, 0f33D6BF95;
	fma.rn.f32 	%f83, %f82, 0f3F800001, 0f33D6BF95;
	fma.rn.f32 	%f84, %f83, 0f3F800001, 0f33D6BF95;
	fma.rn.f32 	%f85, %f84, 0f3F800001, 0f33D6BF95;
	fma.rn.f32 	%f86, %f85, 0f3F800001, 0f33D6BF95;
	fma.rn.f32 	%f87, %f86, 0f3F800001, 0f33D6BF95;
	fma.rn.f32 	%f88, %f87, 0f3F800001, 0f33D6BF95;
	fma.rn.f32 	%f89, %f88, 0f3F800001, 0f33D6BF95;
	fma.rn.f32 	%f90, %f89, 0f3F800001, 0f33D6BF95;
	fma.rn.f32 	%f91, %f90, 0f3F800001, 0f33D6BF95;
	fma.rn.f32 	%f92, %f91, 0f3F800001, 0f33D6BF95;
	fma.rn.f32 	%f93, %f92, 0f3F800001, 0f33D6BF95;
	fma.rn.f32 	%f94, %f93, 0f3F800001, 0f33D6BF95;
	fma.rn.f32 	%f95, %f94, 0f3F800001, 0f33D6BF95;
	fma.rn.f32 	%f96, %f95, 0f3F800001, 0f33D6BF95;
	fma.rn.f32 	%f97, %f96, 0f3F800001, 0f33D6BF95;
	fma.rn.f32 	%f98, %f97, 0f3F800001, 0f33D6BF95;
	fma.rn.f32 	%f99, %f98, 0f3F800001, 0f33D6BF95;
	fma.rn.f32 	%f100, %f99, 0f3F800001, 0f33D6BF95;
	fma.rn.f32 	%f101, %f100, 0f3F800001, 0f33D6BF95;
	fma.rn.f32 	%f102, %f101, 0f3F800001, 0f33D6BF95;
	fma.rn.f32 	%f103, %f102, 0f3F800001, 0f33D6BF95;
	fma.rn.f32 	%f104, %f103, 0f3F800001, 0f33D6BF95;
	fma.rn.f32 	%f105, %f104, 0f3F800001, 0f33D6BF95;
	fma.rn.f32 	%f106, %f105, 0f3F800001, 0f33D6BF95;
	fma.rn.f32 	%f107, %f106, 0f3F800001, 0f33D6BF95;
	fma.rn.f32 	%f108, %f107, 0f3F800001, 0f33D6BF95;
	fma.rn.f32 	%f109, %f108, 0f3F800001, 0f33D6BF95;
	fma.rn.f32 	%f110, %f109, 0f3F800001, 0f33D6BF95;
	fma.rn.f32 	%f111, %f110, 0f3F800001, 0f33D6BF95;
	fma.rn.f32 	%f112, %f111, 0f3F800001, 0f33D6BF95;
	fma.rn.f32 	%f113, %f112, 0f3F800001, 0f33D6BF95;
	fma.rn.f32 	%f114, %f113, 0f3F800001, 0f33D6BF95;
	fma.rn.f32 	%f115, %f114, 0f3F800001, 0f33D6BF95;
	fma.rn.f32 	%f116, %f115, 0f3F800001, 0f33D6BF95;
	fma.rn.f32 	%f117, %f116, 0f3F800001, 0f33D6BF95;
	fma.rn.f32 	%f118, %f117, 0f3F800001, 0f33D6BF95;
	fma.rn.f32 	%f119, %f118, 0f3F800001, 0f33D6BF95;
	fma.rn.f32 	%f120, %f119, 0f3F800001, 0f33D6BF95;
	fma.rn.f32 	%f121, %f120, 0f3F800001, 0f33D6BF95;
	fma.rn.f32 	%f122, %f121, 0f3F800001, 0f33D6BF95;
	fma.rn.f32 	%f123, %f122, 0f3F800001, 0f33D6BF95;
	fma.rn.f32 	%f124, %f123, 0f3F800001, 0f33D6BF95;
	fma.rn.f32 	%f125, %f124, 0f3F800001, 0f33D6BF95;
	fma.rn.f32 	%f126, %f125, 0f3F800001, 0f33D6BF95;
	fma.rn.f32 	%f127, %f126, 0f3F800001, 0f33D6BF95;
	fma.rn.f32 	%f128, %f127, 0f3F800001, 0f33D6BF95;
	fma.rn.f32 	%f129, %f128, 0f3F800001, 0f33D6BF95;
	fma.rn.f32 	%f130, %f129, 0f3F800001, 0f33D6BF95;
	fma.rn.f32 	%f131, %f130, 0f3F800001, 0f33D6BF95;
	fma.rn.f32 	%f132, %f131, 0f3F800001, 0f33D6BF95;
	fma.rn.f32 	%f133, %f132, 0f3F800001, 0f33D6BF95;
	fma.rn.f32 	%f134, %f133, 0f3F800001, 0f33D6BF95;
	fma.rn.f32 	%f135, %f134, 0f3F800001, 0f33D6BF95;
	fma.rn.f32 	%f136, %f135, 0f3F800001, 0f33D6BF95;
	fma.rn.f32 	%f137, %f136, 0f3F800001, 0f33D6BF95;
	fma.rn.f32 	%f138, %f137, 0f3F800001, 0f33D6BF95;
	fma.rn.f32 	%f139, %f138, 0f3F800001, 0f33D6BF95;
	fma.rn.f32 	%f140, %f139, 0f3F800001, 0f33D6BF95;
	fma.rn.f32 	%f141, %f140, 0f3F800001, 0f33D6BF95;
	fma.rn.f32 	%f142, %f141, 0f3F800001, 0f33D6BF95;
	fma.rn.f32 	%f143, %f142, 0f3F800001, 0f33D6BF95;
	fma.rn.f32 	%f144, %f143, 0f3F800001, 0f33D6BF95;
	fma.rn.f32 	%f145, %f144, 0f3F800001, 0f33D6BF95;
	fma.rn.f32 	%f146, %f145, 0f3F800001, 0f33D6BF95;
	fma.rn.f32 	%f147, %f146, 0f3F800001, 0f33D6BF95;
	fma.rn.f32 	%f148, %f147, 0f3F800001, 0f33D6BF95;
	fma.rn.f32 	%f149, %f148, 0f3F800001, 0f33D6BF95;
	fma.rn.f32 	%f150, %f149, 0f3F800001, 0f33D6BF95;
	fma.rn.f32 	%f151, %f150, 0f3F800001, 0f33D6BF95;
	fma.rn.f32 	%f152, %f151, 0f3F800001, 0f33D6BF95;
	fma.rn.f32 	%f153, %f152, 0f3F800001, 0f33D6BF95;
	fma.rn.f32 	%f154, %f153, 0f3F800001, 0f33D6BF95;
	fma.rn.f32 	%f155, %f154, 0f3F800001, 0f33D6BF95;
	fma.rn.f32 	%f156, %f155, 0f3F800001, 0f33D6BF95;
	fma.rn.f32 	%f157, %f156, 0f3F800001, 0f33D6BF95;
	fma.rn.f32 	%f158, %f157, 0f3F800001, 0f33D6BF95;
	fma.rn.f32 	%f159, %f158, 0f3F800001, 0f33D6BF95;
	fma.rn.f32 	%f160, %f159, 0f3F800001, 0f33D6BF95;
	fma.rn.f32 	%f161, %f160, 0f3F800001, 0f33D6BF95;
	fma.rn.f32 	%f162, %f161, 0f3F800001, 0f33D6BF95;
	fma.rn.f32 	%f163, %f162, 0f3F800001, 0f33D6BF95;
	fma.rn.f32 	%f164, %f163, 0f3F800001, 0f33D6BF95;
	fma.rn.f32 	%f165, %f164, 0f3F800001, 0f33D6BF95;
	fma.rn.f32 	%f166, %f165, 0f3F800001, 0f33D6BF95;
	fma.rn.f32 	%f167, %f166, 0f3F800001, 0f33D6BF95;
	fma.rn.f32 	%f168, %f167, 0f3F800001, 0f33D6BF95;
	fma.rn.f32 	%f169, %f168, 0f3F800001, 0f33D6BF95;
	fma.rn.f32 	%f170, %f169, 0f3F800001, 0f33D6BF95;
	fma.rn.f32 	%f171, %f170, 0f3F800001, 0f33D6BF95;
	fma.rn.f32 	%f172, %f171, 0f3F800001, 0f33D6BF95;
	fma.rn.f32 	%f173, %f172, 0f3F800001, 0f33D6BF95;
	fma.rn.f32 	%f174, %f173, 0f3F800001, 0f33D6BF95;
	fma.rn.f32 	%f175, %f174, 0f3F800001, 0f33D6BF95;
	fma.rn.f32 	%f176, %f175, 0f3F800001, 0f33D6BF95;
	fma.rn.f32 	%f177, %f176, 0f3F800001, 0f33D6BF95;
	fma.rn.f32 	%f178, %f177, 0f3F800001, 0f33D6BF95;
	fma.rn.f32 	%f179, %f178, 0f3F800001, 0f33D6BF95;
	fma.rn.f32 	%f180, %f179, 0f3F800001, 0f33D6BF95;
	fma.rn.f32 	%f181, %f180, 0f3F800001, 0f33D6BF95;
	fma.rn.f32 	%f182, %f181, 0f3F800001, 0f33D6BF95;
	fma.rn.f32 	%f183, %f182, 0f3F800001, 0f33D6BF95;
	fma.rn.f32 	%f184, %f183, 0f3F800001, 0f33D6BF95;
	fma.rn.f32 	%f185, %f184, 0f3F800001, 0f33D6BF95;
	fma.rn.f32 	%f186, %f185, 0f3F800001, 0f33D6BF95;
	fma.rn.f32 	%f187, %f186, 0f3F800001, 0f33D6BF95;
	fma.rn.f32 	%f188, %f187, 0f3F800001, 0f33D6BF95;
	fma.rn.f32 	%f189, %f188, 0f3F800001, 0f33D6BF95;
	fma.rn.f32 	%f190, %f189, 0f3F800001, 0f33D6BF95;
	fma.rn.f32 	%f191, %f190, 0f3F800001, 0f33D6BF95;
	fma.rn.f32 	%f192, %f191, 0f3F800001, 0f33D6BF95;
	fma.rn.f32 	%f193, %f192, 0f3F800001, 0f33D6BF95;
	fma.rn.f32 	%f194, %f193, 0f3F800001, 0f33D6BF95;
	fma.rn.f32 	%f195, %f194, 0f3F800001, 0f33D6BF95;
	fma.rn.f32 	%f196, %f195, 0f3F800001, 0f33D6BF95;
	fma.rn.f32 	%f197, %f196, 0f3F800001, 0f33D6BF95;
	fma.rn.f32 	%f198, %f197, 0f3F800001, 0f33D6BF95;
	fma.rn.f32 	%f199, %f198, 0f3F800001, 0f33D6BF95;
	fma.rn.f32 	%f200, %f199, 0f3F800001, 0f33D6BF95;
	fma.rn.f32 	%f201, %f200, 0f3F800001, 0f33D6BF95;
	fma.rn.f32 	%f202, %f201, 0f3F800001, 0f33D6BF95;
	fma.rn.f32 	%f203, %f202, 0f3F800001, 0f33D6BF95;
	fma.rn.f32 	%f204, %f203, 0f3F800001, 0f33D6BF95;
	fma.rn.f32 	%f205, %f204, 0f3F800001, 0f33D6BF95;
	fma.rn.f32 	%f206, %f205, 0f3F800001, 0f33D6BF95;
	fma.rn.f32 	%f207, %f206, 0f3F800001, 0f33D6BF95;
	fma.rn.f32 	%f208, %f207, 0f3F800001, 0f33D6BF95;
	fma.rn.f32 	%f209, %f208, 0f3F800001, 0f33D6BF95;
	fma.rn.f32 	%f210, %f209, 0f3F800001, 0f33D6BF95;
	fma.rn.f32 	%f211, %f210, 0f3F800001, 0f33D6BF95;
	fma.rn.f32 	%f212, %f211, 0f3F800001, 0f33D6BF95;
	fma.rn.f32 	%f213, %f212, 0f3F800001, 0f33D6BF95;
	fma.rn.f32 	%f214, %f213, 0f3F800001, 0f33D6BF95;
	fma.rn.f32 	%f215, %f214, 0f3F800001, 0f33D6BF95;
	fma.rn.f32 	%f216, %f215, 0f3F800001, 0f33D6BF95;
	fma.rn.f32 	%f217, %f216, 0f3F800001, 0f33D6BF95;
	fma.rn.f32 	%f218, %f217, 0f3F800001, 0f33D6BF95;
	fma.rn.f32 	%f219, %f218, 0f3F800001, 0f33D6BF95;
	fma.rn.f32 	%f220, %f219, 0f3F800001, 0f33D6BF95;
	fma.rn.f32 	%f221, %f220, 0f3F800001, 0f33D6BF95;
	fma.rn.f32 	%f222, %f221, 0f3F800001, 0f33D6BF95;
	fma.rn.f32 	%f223, %f222, 0f3F800001, 0f33D6BF95;
	fma.rn.f32 	%f224, %f223, 0f3F800001, 0f33D6BF95;
	fma.rn.f32 	%f225, %f224, 0f3F800001, 0f33D6BF95;
	fma.rn.f32 	%f226, %f225, 0f3F800001, 0f33D6BF95;
	fma.rn.f32 	%f227, %f226, 0f3F800001, 0f33D6BF95;
	fma.rn.f32 	%f228, %f227, 0f3F800001, 0f33D6BF95;
	fma.rn.f32 	%f229, %f228, 0f3F800001, 0f33D6BF95;
	fma.rn.f32 	%f230, %f229, 0f3F800001, 0f33D6BF95;
	fma.rn.f32 	%f231, %f230, 0f3F800001, 0f33D6BF95;
	fma.rn.f32 	%f232, %f231, 0f3F800001, 0f33D6BF95;
	fma.rn.f32 	%f233, %f232, 0f3F800001, 0f33D6BF95;
	fma.rn.f32 	%f234, %f233, 0f3F800001, 0f33D6BF95;
	fma.rn.f32 	%f235, %f234, 0f3F800001, 0f33D6BF95;
	fma.rn.f32 	%f236, %f235, 0f3F800001, 0f33D6BF95;
	fma.rn.f32 	%f237, %f236, 0f3F800001, 0f33D6BF95;
	fma.rn.f32 	%f238, %f237, 0f3F800001, 0f33D6BF95;
	fma.rn.f32 	%f239, %f238, 0f3F800001, 0f33D6BF95;
	fma.rn.f32 	%f240, %f239, 0f3F800001, 0f33D6BF95;
	fma.rn.f32 	%f241, %f240, 0f3F800001, 0f33D6BF95;
	fma.rn.f32 	%f242, %f241, 0f3F800001, 0f33D6BF95;
	fma.rn.f32 	%f243, %f242, 0f3F800001, 0f33D6BF95;
	fma.rn.f32 	%f244, %f243, 0f3F800001, 0f33D6BF95;
	fma.rn.f32 	%f245, %f244, 0f3F800001, 0f33D6BF95;
	fma.rn.f32 	%f246, %f245, 0f3F800001, 0f33D6BF95;
	fma.rn.f32 	%f247, %f246, 0f3F800001, 0f33D6BF95;
	fma.rn.f32 	%f248, %f247, 0f3F800001, 0f33D6BF95;
	fma.rn.f32 	%f249, %f248, 0f3F800001, 0f33D6BF95;
	fma.rn.f32 	%f250, %f249, 0f3F800001, 0f33D6BF95;
	fma.rn.f32 	%f251, %f250, 0f3F800001, 0f33D6BF95;
	fma.rn.f32 	%f252, %f251, 0f3F800001, 0f33D6BF95;
	fma.rn.f32 	%f253, %f252, 0f3F800001, 0f33D6BF95;
	fma.rn.f32 	%f254, %f253, 0f3F800001, 0f33D6BF95;
	fma.rn.f32 	%f255, %f254, 0f3F800001, 0f33D6BF95;
	fma.rn.f32 	%f256, %f255, 0f3F800001, 0f33D6BF95;
	fma.rn.f32 	%f257, %f256, 0f3F800001, 0f33D6BF95;
	fma.rn.f32 	%f258, %f257, 0f3F800001, 0f33D6BF95;
	fma.rn.f32 	%f259, %f258, 0f3F800001, 0f33D6BF95;
	fma.rn.f32 	%f260, %f259, 0f3F800001, 0f33D6BF95;
	fma.rn.f32 	%f261, %f260, 0f3F800001, 0f33D6BF95;
	fma.rn.f32 	%f262, %f261, 0f3F800001, 0f33D6BF95;
	fma.rn.f32 	%f263, %f262, 0f3F800001, 0f33D6BF95;
	fma.rn.f32 	%f264, %f263, 0f3F800001, 0f33D6BF95;
	fma.rn.f32 	%f265, %f264, 0f3F800001, 0f33D6BF95;
	fma.rn.f32 	%f266, %f265, 0f3F800001, 0f33D6BF95;
	fma.rn.f32 	%f267, %f266, 0f3F800001, 0f33D6BF95;
	fma.rn.f32 	%f268, %f267, 0f3F800001, 0f33D6BF95;
	fma.rn.f32 	%f269, %f268, 0f3F800001, 0f33D6BF95;
	fma.rn.f32 	%f270, %f269, 0f3F800001, 0f33D6BF95;
	fma.rn.f32 	%f271, %f270, 0f3F800001, 0f33D6BF95;
	fma.rn.f32 	%f272, %f271, 0f3F800001, 0f33D6BF95;
	fma.rn.f32 	%f273, %f272, 0f3F800001, 0f33D6BF95;
	fma.rn.f32 	%f274, %f273, 0f3F800001, 0f33D6BF95;
	fma.rn.f32 	%f275, %f274, 0f3F800001, 0f33D6BF95;
	fma.rn.f32 	%f276, %f275, 0f3F800001, 0f33D6BF95;
	fma.rn.f32 	%f277, %f276, 0f3F800001, 0f33D6BF95;
	fma.rn.f32 	%f278, %f277, 0f3F800001, 0f33D6BF95;
	fma.rn.f32 	%f279, %f278, 0f3F800001, 0f33D6BF95;
	fma.rn.f32 	%f280, %f279, 0f3F800001, 0f33D6BF95;
	fma.rn.f32 	%f281, %f280, 0f3F800001, 0f33D6BF95;
	fma.rn.f32 	%f282, %f281, 0f3F800001, 0f33D6BF95;
	fma.rn.f32 	%f283, %f282, 0f3F800001, 0f33D6BF95;
	fma.rn.f32 	%f284, %f283, 0f3F800001, 0f33D6BF95;
	fma.rn.f32 	%f285, %f284, 0f3F800001, 0f33D6BF95;
	fma.rn.f32 	%f286, %f285, 0f3F800001, 0f33D6BF95;
	fma.rn.f32 	%f287, %f286, 0f3F800001, 0f33D6BF95;
	fma.rn.f32 	%f288, %f287, 0f3F800001, 0f33D6BF95;
	fma.rn.f32 	%f289, %f288, 0f3F800001, 0f33D6BF95;
	fma.rn.f32 	%f290, %f289, 0f3F800001, 0f33D6BF95;
	fma.rn.f32 	%f291, %f290, 0f3F800001, 0f33D6BF95;
	fma.rn.f32 	%f292, %f291, 0f3F800001, 0f33D6BF95;
	fma.rn.f32 	%f293, %f292, 0f3F800001, 0f33D6BF95;
	fma.rn.f32 	%f294, %f293, 0f3F800001, 0f33D6BF95;
	fma.rn.f32 	%f295, %f294, 0f3F800001, 0f33D6BF95;
	fma.rn.f32 	%f296, %f295, 0f3F800001, 0f33D6BF95;
	fma.rn.f32 	%f297, %f296, 0f3F800001, 0f33D6BF95;
	fma.rn.f32 	%f298, %f297, 0f3F800001, 0f33D6BF95;
	fma.rn.f32 	%f299, %f298, 0f3F800001, 0f33D6BF95;
	fma.rn.f32 	%f300, %f299, 0f3F800001, 0f33D6BF95;
	fma.rn.f32 	%f301, %f300, 0f3F800001, 0f33D6BF95;
	fma.rn.f32 	%f302, %f301, 0f3F800001, 0f33D6BF95;
	fma.rn.f32 	%f303, %f302, 0f3F800001, 0f33D6BF95;
	fma.rn.f32 	%f304, %f303, 0f3F800001, 0f33D6BF95;
	fma.rn.f32 	%f305, %f304, 0f3F800001, 0f33D6BF95;
	fma.rn.f32 	%f306, %f305, 0f3F800001, 0f33D6BF95;
	fma.rn.f32 	%f307, %f306, 0f3F800001, 0f33D6BF95;
	fma.rn.f32 	%f308, %f307, 0f3F800001, 0f33D6BF95;
	fma.rn.f32 	%f309, %f308, 0f3F800001, 0f33D6BF95;
	fma.rn.f32 	%f310, %f309, 0f3F800001, 0f33D6BF95;
	fma.rn.f32 	%f311, %f310, 0f3F800001, 0f33D6BF95;
	fma.rn.f32 	%f312, %f311, 0f3F800001, 0f33D6BF95;
	fma.rn.f32 	%f313, %f312, 0f3F800001, 0f33D6BF95;
	fma.rn.f32 	%f314, %f313, 0f3F800001, 0f33D6BF95;
	fma.rn.f32 	%f315, %f314, 0f3F800001, 0f33D6BF95;
	fma.rn.f32 	%f316, %f315, 0f3F800001, 0f33D6BF95;
	fma.rn.f32 	%f317, %f316, 0f3F800001, 0f33D6BF95;
	fma.rn.f32 	%f318, %f317, 0f3F800001, 0f33D6BF95;
	fma.rn.f32 	%f319, %f318, 0f3F800001, 0f33D6BF95;
	fma.rn.f32 	%f320, %f319, 0f3F800001, 0f33D6BF95;
	fma.rn.f32 	%f321, %f320, 0f3F800001, 0f33D6BF95;
	fma.rn.f32 	%f322, %f321, 0f3F800001, 0f33D6BF95;
	fma.rn.f32 	%f323, %f322, 0f3F800001, 0f33D6BF95;
	fma.rn.f32 	%f324, %f323, 0f3F800001, 0f33D6BF95;
	fma.rn.f32 	%f325, %f324, 0f3F800001, 0f33D6BF95;
	fma.rn.f32 	%f326, %f325, 0f3F800001, 0f33D6BF95;
	fma.rn.f32 	%f327, %f326, 0f3F800001, 0f33D6BF95;
	fma.rn.f32 	%f328, %f327, 0f3F800001, 0f33D6BF95;
	fma.rn.f32 	%f329, %f328, 0f3F800001, 0f33D6BF95;
	fma.rn.f32 	%f330, %f329, 0f3F800001, 0f33D6BF95;
	fma.rn.f32 	%f331, %f330, 0f3F800001, 0f33D6BF95;
	fma.rn.f32 	%f332, %f331, 0f3F800001, 0f33D6BF95;
	fma.rn.f32 	%f333, %f332, 0f3F800001, 0f33D6BF95;
	fma.rn.f32 	%f334, %f333, 0f3F800001, 0f33D6BF95;
	fma.rn.f32 	%f335, %f334, 0f3F800001, 0f33D6BF95;
	fma.rn.f32 	%f336, %f335, 0f3F800001, 0f33D6BF95;
	fma.rn.f32 	%f337, %f336, 0f3F800001, 0f33D6BF95;
	fma.rn.f32 	%f338, %f337, 0f3F800001, 0f33D6BF95;
	fma.rn.f32 	%f339, %f338, 0f3F800001, 0f33D6BF95;
	fma.rn.f32 	%f340, %f339, 0f3F800001, 0f33D6BF95;
	fma.rn.f32 	%f341, %f340, 0f3F800001, 0f33D6BF95;
	fma.rn.f32 	%f342, %f341, 0f3F800001, 0f33D6BF95;
	fma.rn.f32 	%f343, %f342, 0f3F800001, 0f33D6BF95;
	fma.rn.f32 	%f344, %f343, 0f3F800001, 0f33D6BF95;
	fma.rn.f32 	%f345, %f344, 0f3F800001, 0f33D6BF95;
	fma.rn.f32 	%f346, %f345, 0f3F800001, 0f33D6BF95;
	fma.rn.f32 	%f347, %f346, 0f3F800001, 0f33D6BF95;
	fma.rn.f32 	%f348, %f347, 0f3F800001, 0f33D6BF95;
	fma.rn.f32 	%f349, %f348, 0f3F800001, 0f33D6BF95;
	fma.rn.f32 	%f350, %f349, 0f3F800001, 0f33D6BF95;
	fma.rn.f32 	%f351, %f350, 0f3F800001, 0f33D6BF95;
	fma.rn.f32 	%f352, %f351, 0f3F800001, 0f33D6BF95;
	fma.rn.f32 	%f353, %f352, 0f3F800001, 0f33D6BF95;
	fma.rn.f32 	%f354, %f353, 0f3F800001, 0f33D6BF95;
	fma.rn.f32 	%f355, %f354, 0f3F800001, 0f33D6BF95;
	fma.rn.f32 	%f356, %f355, 0f3F800001, 0f33D6BF95;
	fma.rn.f32 	%f357, %f356, 0f3F800001, 0f33D6BF95;
	fma.rn.f32 	%f358, %f357, 0f3F800001, 0f33D6BF95;
	fma.rn.f32 	%f359, %f358, 0f3F800001, 0f33D6BF95;
	fma.rn.f32 	%f360, %f359, 0f3F800001, 0f33D6BF95;
	fma.rn.f32 	%f361, %f360, 0f3F800001, 0f33D6BF95;
	fma.rn.f32 	%f362, %f361, 0f3F800001, 0f33D6BF95;
	fma.rn.f32 	%f363, %f362, 0f3F800001, 0f33D6BF95;
	fma.rn.f32 	%f364, %f363, 0f3F800001, 0f33D6BF95;
	fma.rn.f32 	%f365, %f364, 0f3F800001, 0f33D6BF95;
	fma.rn.f32 	%f366, %f365, 0f3F800001, 0f33D6BF95;
	fma.rn.f32 	%f367, %f366, 0f3F800001, 0f33D6BF95;
	fma.rn.f32 	%f368, %f367, 0f3F800001, 0f33D6BF95;
	fma.rn.f32 	%f369, %f368, 0f3F800001, 0f33D6BF95;
	fma.rn.f32 	%f370, %f369, 0f3F800001, 0f33D6BF95;
	fma.rn.f32 	%f371, %f370, 0f3F800001, 0f33D6BF95;
	fma.rn.f32 	%f372, %f371, 0f3F800001, 0f33D6BF95;
	fma.rn.f32 	%f373, %f372, 0f3F800001, 0f33D6BF95;
	fma.rn.f32 	%f374, %f373, 0f3F800001, 0f33D6BF95;
	fma.rn.f32 	%f375, %f374, 0f3F800001, 0f33D6BF95;
	fma.rn.f32 	%f376, %f375, 0f3F800001, 0f33D6BF95;
	fma.rn.f32 	%f377, %f376, 0f3F800001, 0f33D6BF95;
	fma.rn.f32 	%f378, %f377, 0f3F800001, 0f33D6BF95;
	fma.rn.f32 	%f379, %f378, 0f3F800001, 0f33D6BF95;
	fma.rn.f32 	%f380, %f379, 0f3F800001, 0f33D6BF95;
	fma.rn.f32 	%f381, %f380, 0f3F800001, 0f33D6BF95;
	fma.rn.f32 	%f382, %f381, 0f3F800001, 0f33D6BF95;
	fma.rn.f32 	%f383, %f382, 0f3F800001, 0f33D6BF95;
	fma.rn.f32 	%f384, %f383, 0f3F800001, 0f33D6BF95;
	fma.rn.f32 	%f385, %f384, 0f3F800001, 0f33D6BF95;
	fma.rn.f32 	%f386, %f385, 0f3F800001, 0f33D6BF95;
	fma.rn.f32 	%f387, %f386, 0f3F800001, 0f33D6BF95;
	fma.rn.f32 	%f388, %f387, 0f3F800001, 0f33D6BF95;
	fma.rn.f32 	%f389, %f388, 0f3F800001, 0f33D6BF95;
	fma.rn.f32 	%f390, %f389, 0f3F800001, 0f33D6BF95;
	fma.rn.f32 	%f391, %f390, 0f3F800001, 0f33D6BF95;
	fma.rn.f32 	%f392, %f391, 0f3F800001, 0f33D6BF95;
	fma.rn.f32 	%f393, %f392, 0f3F800001, 0f33D6BF95;
	fma.rn.f32 	%f394, %f393, 0f3F800001, 0f33D6BF95;
	fma.rn.f32 	%f395, %f394, 0f3F800001, 0f33D6BF95;
	fma.rn.f32 	%f396, %f395, 0f3F800001, 0f33D6BF95;
	fma.rn.f32 	%f397, %f396, 0f3F800001, 0f33D6BF95;
	fma.rn.f32 	%f398, %f397, 0f3F800001, 0f33D6BF95;
	fma.rn.f32 	%f399, %f398, 0f3F800001, 0f33D6BF95;
	fma.rn.f32 	%f400, %f399, 0f3F800001, 0f33D6BF95;
	fma.rn.f32 	%f401, %f400, 0f3F800001, 0f33D6BF95;
	fma.rn.f32 	%f402, %f401, 0f3F800001, 0f33D6BF95;
	fma.rn.f32 	%f403, %f402, 0f3F800001, 0f33D6BF95;
	fma.rn.f32 	%f404, %f403, 0f3F800001, 0f33D6BF95;
	fma.rn.f32 	%f405, %f404, 0f3F800001, 0f33D6BF95;
	fma.rn.f32 	%f406, %f405, 0f3F800001, 0f33D6BF95;
	fma.rn.f32 	%f407, %f406, 0f3F800001, 0f33D6BF95;
	fma.rn.f32 	%f408, %f407, 0f3F800001, 0f33D6BF95;
	fma.rn.f32 	%f409, %f408, 0f3F800001, 0f33D6BF95;
	fma.rn.f32 	%f410, %f409, 0f3F800001, 0f33D6BF95;
	fma.rn.f32 	%f411, %f410, 0f3F800001, 0f33D6BF95;
	fma.rn.f32 	%f412, %f411, 0f3F800001, 0f33D6BF95;
	fma.rn.f32 	%f413, %f412, 0f3F800001, 0f33D6BF95;
	fma.rn.f32 	%f414, %f413, 0f3F800001, 0f33D6BF95;
	fma.rn.f32 	%f415, %f414, 0f3F800001, 0f33D6BF95;
	fma.rn.f32 	%f416, %f415, 0f3F800001, 0f33D6BF95;
	fma.rn.f32 	%f417, %f416, 0f3F800001, 0f33D6BF95;
	fma.rn.f32 	%f418, %f417, 0f3F800001, 0f33D6BF95;
	fma.rn.f32 	%f419, %f418, 0f3F800001, 0f33D6BF95;
	fma.rn.f32 	%f420, %f419, 0f3F800001, 0f33D6BF95;
	fma.rn.f32 	%f421, %f420, 0f3F800001, 0f33D6BF95;
	fma.rn.f32 	%f422, %f421, 0f3F800001, 0f33D6BF95;
	fma.rn.f32 	%f423, %f422, 0f3F800001, 0f33D6BF95;
	fma.rn.f32 	%f424, %f423, 0f3F800001, 0f33D6BF95;
	fma.rn.f32 	%f425, %f424, 0f3F800001, 0f33D6BF95;
	fma.rn.f32 	%f426, %f425, 0f3F800001, 0f33D6BF95;
	fma.rn.f32 	%f427, %f426, 0f3F800001, 0f33D6BF95;
	fma.rn.f32 	%f428, %f427, 0f3F800001, 0f33D6BF95;
	fma.rn.f32 	%f429, %f428, 0f3F800001, 0f33D6BF95;
	fma.rn.f32 	%f430, %f429, 0f3F800001, 0f33D6BF95;
	fma.rn.f32 	%f431, %f430, 0f3F800001, 0f33D6BF95;
	fma.rn.f32 	%f432, %f431, 0f3F800001, 0f33D6BF95;
	fma.rn.f32 	%f433, %f432, 0f3F800001, 0f33D6BF95;
	fma.rn.f32 	%f434, %f433, 0f3F800001, 0f33D6BF95;
	fma.rn.f32 	%f435, %f434, 0f3F800001, 0f33D6BF95;
	fma.rn.f32 	%f436, %f435, 0f3F800001, 0f33D6BF95;
	fma.rn.f32 	%f437, %f436, 0f3F800001, 0f33D6BF95;
	fma.rn.f32 	%f438, %f437, 0f3F800001, 0f33D6BF95;
	fma.rn.f32 	%f439, %f438, 0f3F800001, 0f33D6BF95;
	fma.rn.f32 	%f440, %f439, 0f3F800001, 0f33D6BF95;
	fma.rn.f32 	%f441, %f440, 0f3F800001, 0f33D6BF95;
	fma.rn.f32 	%f442, %f441, 0f3F800001, 0f33D6BF95;
	fma.rn.f32 	%f443, %f442, 0f3F800001, 0f33D6BF95;
	fma.rn.f32 	%f444, %f443, 0f3F800001, 0f33D6BF95;
	fma.rn.f32 	%f445, %f444, 0f3F800001, 0f33D6BF95;
	fma.rn.f32 	%f446, %f445, 0f3F800001, 0f33D6BF95;
	fma.rn.f32 	%f447, %f446, 0f3F800001, 0f33D6BF95;
	fma.rn.f32 	%f448, %f447, 0f3F800001, 0f33D6BF95;
	fma.rn.f32 	%f449, %f448, 0f3F800001, 0f33D6BF95;
	fma.rn.f32 	%f450, %f449, 0f3F800001, 0f33D6BF95;
	fma.rn.f32 	%f451, %f450, 0f3F800001, 0f33D6BF95;
	fma.rn.f32 	%f452, %f451, 0f3F800001, 0f33D6BF95;
	fma.rn.f32 	%f453, %f452, 0f3F800001, 0f33D6BF95;
	fma.rn.f32 	%f454, %f453, 0f3F800001, 0f33D6BF95;
	fma.rn.f32 	%f455, %f454, 0f3F800001, 0f33D6BF95;
	fma.rn.f32 	%f456, %f455, 0f3F800001, 0f33D6BF95;
	fma.rn.f32 	%f457, %f456, 0f3F800001, 0f33D6BF95;
	fma.rn.f32 	%f458, %f457, 0f3F800001, 0f33D6BF95;
	fma.rn.f32 	%f459, %f458, 0f3F800001, 0f33D6BF95;
	fma.rn.f32 	%f460, %f459, 0f3F800001, 0f33D6BF95;
	fma.rn.f32 	%f461, %f460, 0f3F800001, 0f33D6BF95;
	fma.rn.f32 	%f462, %f461, 0f3F800001, 0f33D6BF95;
	fma.rn.f32 	%f463, %f462, 0f3F800001, 0f33D6BF95;
	fma.rn.f32 	%f464, %f463, 0f3F800001, 0f33D6BF95;
	fma.rn.f32 	%f465, %f464, 0f3F800001, 0f33D6BF95;
	fma.rn.f32 	%f466, %f465, 0f3F800001, 0f33D6BF95;
	fma.rn.f32 	%f467, %f466, 0f3F800001, 0f33D6BF95;
	fma.rn.f32 	%f468, %f467, 0f3F800001, 0f33D6BF95;
	fma.rn.f32 	%f469, %f468, 0f3F800001, 0f33D6BF95;
	fma.rn.f32 	%f470, %f469, 0f3F800001, 0f33D6BF95;
	fma.rn.f32 	%f471, %f470, 0f3F800001, 0f33D6BF95;
	fma.rn.f32 	%f472, %f471, 0f3F800001, 0f33D6BF95;
	fma.rn.f32 	%f473, %f472, 0f3F800001, 0f33D6BF95;
	fma.rn.f32 	%f474, %f473, 0f3F800001, 0f33D6BF95;
	fma.rn.f32 	%f475, %f474, 0f3F800001, 0f33D6BF95;
	fma.rn.f32 	%f476, %f475, 0f3F800001, 0f33D6BF95;
	fma.rn.f32 	%f477, %f476, 0f3F800001, 0f33D6BF95;
	fma.rn.f32 	%f478, %f477, 0f3F800001, 0f33D6BF95;
	fma.rn.f32 	%f479, %f478, 0f3F800001, 0f33D6BF95;
	fma.rn.f32 	%f480, %f479, 0f3F800001, 0f33D6BF95;
	fma.rn.f32 	%f481, %f480, 0f3F800001, 0f33D6BF95;
	fma.rn.f32 	%f482, %f481, 0f3F800001, 0f33D6BF95;
	fma.rn.f32 	%f483, %f482, 0f3F800001, 0f33D6BF95;
	fma.rn.f32 	%f484, %f483, 0f3F800001, 0f33D6BF95;
	fma.rn.f32 	%f485, %f484, 0f3F800001, 0f33D6BF95;
	fma.rn.f32 	%f486, %f485, 0f3F800001, 0f33D6BF95;
	fma.rn.f32 	%f487, %f486, 0f3F800001, 0f33D6BF95;
	fma.rn.f32 	%f488, %f487, 0f3F800001, 0f33D6BF95;
	fma.rn.f32 	%f489, %f488, 0f3F800001, 0f33D6BF95;
	fma.rn.f32 	%f490, %f489, 0f3F800001, 0f33D6BF95;
	fma.rn.f32 	%f491, %f490, 0f3F800001, 0f33D6BF95;
	fma.rn.f32 	%f492, %f491, 0f3F800001, 0f33D6BF95;
	fma.rn.f32 	%f493, %f492, 0f3F800001, 0f33D6BF95;
	fma.rn.f32 	%f494, %f493, 0f3F800001, 0f33D6BF95;
	fma.rn.f32 	%f495, %f494, 0f3F800001, 0f33D6BF95;
	fma.rn.f32 	%f496, %f495, 0f3F800001, 0f33D6BF95;
	fma.rn.f32 	%f497, %f496, 0f3F800001, 0f33D6BF95;
	fma.rn.f32 	%f498, %f497, 0f3F800001, 0f33D6BF95;
	fma.rn.f32 	%f499, %f498, 0f3F800001, 0f33D6BF95;
	fma.rn.f32 	%f500, %f499, 0f3F800001, 0f33D6BF95;
	fma.rn.f32 	%f501, %f500, 0f3F800001, 0f33D6BF95;
	fma.rn.f32 	%f502, %f501, 0f3F800001, 0f33D6BF95;
	fma.rn.f32 	%f503, %f502, 0f3F800001, 0f33D6BF95;
	fma.rn.f32 	%f504, %f503, 0f3F800001, 0f33D6BF95;
	fma.rn.f32 	%f505, %f504, 0f3F800001, 0f33D6BF95;
	fma.rn.f32 	%f506, %f505, 0f3F800001, 0f33D6BF95;
	fma.rn.f32 	%f507, %f506, 0f3F800001, 0f33D6BF95;
	fma.rn.f32 	%f508, %f507, 0f3F800001, 0f33D6BF95;
	fma.rn.f32 	%f509, %f508, 0f3F800001, 0f33D6BF95;
	fma.rn.f32 	%f510, %f509, 0f3F800001, 0f33D6BF95;
	fma.rn.f32 	%f511, %f510, 0f3F800001, 0f33D6BF95;
	fma.rn.f32 	%f512, %f511, 0f3F800001, 0f33D6BF95;
	fma.rn.f32 	%f513, %f512, 0f3F800001, 0f33D6BF95;
	fma.rn.f32 	%f514, %f513, 0f3F800001, 0f33D6BF95;
	fma.rn.f32 	%f515, %f514, 0f3F800001, 0f33D6BF95;
	fma.rn.f32 	%f516, %f515, 0f3F800001, 0f33D6BF95;
	fma.rn.f32 	%f517, %f516, 0f3F800001, 0f33D6BF95;
	fma.rn.f32 	%f518, %f517, 0f3F800001, 0f33D6BF95;
	fma.rn.f32 	%f519, %f518, 0f3F800001, 0f33D6BF95;
	fma.rn.f32 	%f520, %f519, 0f3F800001, 0f33D6BF95;
	fma.rn.f32 	%f521, %f520, 0f3F800001, 0f33D6BF95;
	fma.rn.f32 	%f522, %f521, 0f3F800001, 0f33D6BF95;
	fma.rn.f32 	%f523, %f522, 0f3F800001, 0f33D6BF95;
	fma.rn.f32 	%f524, %f523, 0f3F800001, 0f33D6BF95;
	fma.rn.f32 	%f525, %f524, 0f3F800001, 0f33D6BF95;
	fma.rn.f32 	%f526, %f525, 0f3F800001, 0f33D6BF95;
	fma.rn.f32 	%f527, %f526, 0f3F800001, 0f33D6BF95;
	fma.rn.f32 	%f528, %f527, 0f3F800001, 0f33D6BF95;
	fma.rn.f32 	%f529, %f528, 0f3F800001, 0f33D6BF95;
	fma.rn.f32 	%f530, %f529, 0f3F800001, 0f33D6BF95;
	fma.rn.f32 	%f531, %f530, 0f3F800001, 0f33D6BF95;
	fma.rn.f32 	%f532, %f531, 0f3F800001, 0f33D6BF95;
	fma.rn.f32 	%f533, %f532, 0f3F800001, 0f33D6BF95;
	fma.rn.f32 	%f534, %f533, 0f3F800001, 0f33D6BF95;
	fma.rn.f32 	%f535, %f534, 0f3F800001, 0f33D6BF95;
	fma.rn.f32 	%f536, %f535, 0f3F800001, 0f33D6BF95;
	fma.rn.f32 	%f537, %f536, 0f3F800001, 0f33D6BF95;
	fma.rn.f32 	%f538, %f537, 0f3F800001, 0f33D6BF95;
	fma.rn.f32 	%f539, %f538, 0f3F800001, 0f33D6BF95;
	fma.rn.f32 	%f540, %f539, 0f3F800001, 0f33D6BF95;
	fma.rn.f32 	%f541, %f540, 0f3F800001, 0f33D6BF95;
	fma.rn.f32 	%f542, %f541, 0f3F800001, 0f33D6BF95;
	fma.rn.f32 	%f543, %f542, 0f3F800001, 0f33D6BF95;
	fma.rn.f32 	%f544, %f543, 0f3F800001, 0f33D6BF95;
	fma.rn.f32 	%f545, %f544, 0f3F800001, 0f33D6BF95;
	fma.rn.f32 	%f546, %f545, 0f3F800001, 0f33D6BF95;
	fma.rn.f32 	%f547, %f546, 0f3F800001, 0f33D6BF95;
	fma.rn.f32 	%f548, %f547, 0f3F800001, 0f33D6BF95;
	fma.rn.f32 	%f549, %f548, 0f3F800001, 0f33D6BF95;
	fma.rn.f32 	%f550, %f549, 0f3F800001, 0f33D6BF95;
	fma.rn.f32 	%f551, %f550, 0f3F800001, 0f33D6BF95;
	fma.rn.f32 	%f552, %f551, 0f3F800001, 0f33D6BF95;
	fma.rn.f32 	%f553, %f552, 0f3F800001, 0f33D6BF95;
	fma.rn.f32 	%f554, %f553, 0f3F800001, 0f33D6BF95;
	fma.rn.f32 	%f555, %f554, 0f3F800001, 0f33D6BF95;
	fma.rn.f32 	%f556, %f555, 0f3F800001, 0f33D6BF95;
	fma.rn.f32 	%f557, %f556, 0f3F800001, 0f33D6BF95;
	fma.rn.f32 	%f558, %f557, 0f3F800001, 0f33D6BF95;
	fma.rn.f32 	%f559, %f558, 0f3F800001, 0f33D6BF95;
	fma.rn.f32 	%f560, %f559, 0f3F800001, 0f33D6BF95;
	fma.rn.f32 	%f561, %f560, 0f3F800001, 0f33D6BF95;
	fma.rn.f32 	%f562, %f561, 0f3F800001, 0f33D6BF95;
	fma.rn.f32 	%f563, %f562, 0f3F800001, 0f33D6BF95;
	fma.rn.f32 	%f564, %f563, 0f3F800001, 0f33D6BF95;
	fma.rn.f32 	%f565, %f564, 0f3F800001, 0f33D6BF95;
	fma.rn.f32 	%f566, %f565, 0f3F800001, 0f33D6BF95;
	fma.rn.f32 	%f567, %f566, 0f3F800001, 0f33D6BF95;
	fma.rn.f32 	%f568, %f567, 0f3F800001, 0f33D6BF95;
	fma.rn.f32 	%f569, %f568, 0f3F800001, 0f33D6BF95;
	fma.rn.f32 	%f570, %f569, 0f3F800001, 0f33D6BF95;
	fma.rn.f32 	%f571, %f570, 0f3F800001, 0f33D6BF95;
	fma.rn.f32 	%f572, %f571, 0f3F800001, 0f33D6BF95;
	fma.rn.f32 	%f573, %f572, 0f3F800001, 0f33D6BF95;
	fma.rn.f32 	%f574, %f573, 0f3F800001, 0f33D6BF95;
	fma.rn.f32 	%f575, %f574, 0f3F800001, 0f33D6BF95;
	fma.rn.f32 	%f576, %f575, 0f3F800001, 0f33D6BF95;
	fma.rn.f32 	%f577, %f576, 0f3F800001, 0f33D6BF95;
	fma.rn.f32 	%f578, %f577, 0f3F800001, 0f33D6BF95;
	fma.rn.f32 	%f579, %f578, 0f3F800001, 0f33D6BF95;
	fma.rn.f32 	%f580, %f579, 0f3F800001, 0f33D6BF95;
	fma.rn.f32 	%f581, %f580, 0f3F800001, 0f33D6BF95;
	fma.rn.f32 	%f582, %f581, 0f3F800001, 0f33D6BF95;
	fma.rn.f32 	%f583, %f582, 0f3F800001, 0f33D6BF95;
	fma.rn.f32 	%f584, %f583, 0f3F800001, 0f33D6BF95;
	fma.rn.f32 	%f585, %f584, 0f3F800001, 0f33D6BF95;
	fma.rn.f32 	%f586, %f585, 0f3F800001, 0f33D6BF95;
	fma.rn.f32 	%f587, %f586, 0f3F800001, 0f33D6BF95;
	fma.rn.f32 	%f588, %f587, 0f3F800001, 0f33D6BF95;
	fma.rn.f32 	%f589, %f588, 0f3F800001, 0f33D6BF95;
	fma.rn.f32 	%f590, %f589, 0f3F800001, 0f33D6BF95;
	fma.rn.f32 	%f591, %f590, 0f3F800001, 0f33D6BF95;
	fma.rn.f32 	%f592, %f591, 0f3F800001, 0f33D6BF95;
	fma.rn.f32 	%f593, %f592, 0f3F800001, 0f33D6BF95;
	fma.rn.f32 	%f594, %f593, 0f3F800001, 0f33D6BF95;
	fma.rn.f32 	%f595, %f594, 0f3F800001, 0f33D6BF95;
	fma.rn.f32 	%f596, %f595, 0f3F800001, 0f33D6BF95;
	fma.rn.f32 	%f597, %f596, 0f3F800001, 0f33D6BF95;
	fma.rn.f32 	%f598, %f597, 0f3F800001, 0f33D6BF95;
	fma.rn.f32 	%f599, %f598, 0f3F800001, 0f33D6BF95;
	fma.rn.f32 	%f600, %f599, 0f3F800001, 0f33D6BF95;
	fma.rn.f32 	%f601, %f600, 0f3F800001, 0f33D6BF95;
	fma.rn.f32 	%f602, %f601, 0f3F800001, 0f33D6BF95;
	fma.rn.f32 	%f603, %f602, 0f3F800001, 0f33D6BF95;
	fma.rn.f32 	%f604, %f603, 0f3F800001, 0f33D6BF95;
	fma.rn.f32 	%f605, %f604, 0f3F800001, 0f33D6BF95;
	fma.rn.f32 	%f606, %f605, 0f3F800001, 0f33D6BF95;
	fma.rn.f32 	%f607, %f606, 0f3F800001, 0f33D6BF95;
	fma.rn.f32 	%f608, %f607, 0f3F800001, 0f33D6BF95;
	fma.rn.f32 	%f609, %f608, 0f3F800001, 0f33D6BF95;
	fma.rn.f32 	%f610, %f609, 0f3F800001, 0f33D6BF95;
	fma.rn.f32 	%f611, %f610, 0f3F800001, 0f33D6BF95;
	fma.rn.f32 	%f612, %f611, 0f3F800001, 0f33D6BF95;
	fma.rn.f32 	%f613, %f612, 0f3F800001, 0f33D6BF95;
	fma.rn.f32 	%f614, %f613, 0f3F800001, 0f33D6BF95;
	fma.rn.f32 	%f615, %f614, 0f3F800001, 0f33D6BF95;
	fma.rn.f32 	%f616, %f615, 0f3F800001, 0f33D6BF95;
	fma.rn.f32 	%f617, %f616, 0f3F800001, 0f33D6BF95;
	fma.rn.f32 	%f618, %f617, 0f3F800001, 0f33D6BF95;
	fma.rn.f32 	%f619, %f618, 0f3F800001, 0f33D6BF95;
	fma.rn.f32 	%f620, %f619, 0f3F800001, 0f33D6BF95;
	fma.rn.f32 	%f621, %f620, 0f3F800001, 0f33D6BF95;
	fma.rn.f32 	%f622, %f621, 0f3F800001, 0f33D6BF95;
	fma.rn.f32 	%f623, %f622, 0f3F800001, 0f33D6BF95;
	fma.rn.f32 	%f624, %f623, 0f3F800001, 0f33D6BF95;
	fma.rn.f32 	%f625, %f624, 0f3F800001, 0f33D6BF95;
	fma.rn.f32 	%f626, %f625, 0f3F800001, 0f33D6BF95;
	fma.rn.f32 	%f627, %f626, 0f3F800001, 0f33D6BF95;
	fma.rn.f32 	%f628, %f627, 0f3F800001, 0f33D6BF95;
	fma.rn.f32 	%f629, %f628, 0f3F800001, 0f33D6BF95;
	fma.rn.f32 	%f630, %f629, 0f3F800001, 0f33D6BF95;
	fma.rn.f32 	%f631, %f630, 0f3F800001, 0f33D6BF95;
	fma.rn.f32 	%f632, %f631, 0f3F800001, 0f33D6BF95;
	fma.rn.f32 	%f633, %f632, 0f3F800001, 0f33D6BF95;
	fma.rn.f32 	%f634, %f633, 0f3F800001, 0f33D6BF95;
	fma.rn.f32 	%f635, %f634, 0f3F800001, 0f33D6BF95;
	fma.rn.f32 	%f636, %f635, 0f3F800001, 0f33D6BF95;
	fma.rn.f32 	%f637, %f636, 0f3F800001, 0f33D6BF95;
	fma.rn.f32 	%f638, %f637, 0f3F800001, 0f33D6BF95;
	fma.rn.f32 	%f639, %f638, 0f3F800001, 0f33D6BF95;
	fma.rn.f32 	%f640, %f639, 0f3F800001, 0f33D6BF95;
	fma.rn.f32 	%f641, %f640, 0f3F800001, 0f33D6BF95;
	fma.rn.f32 	%f642, %f641, 0f3F800001, 0f33D6BF95;
	fma.rn.f32 	%f643, %f642, 0f3F800001, 0f33D6BF95;
	fma.rn.f32 	%f644, %f643, 0f3F800001, 0f33D6BF95;
	fma.rn.f32 	%f645, %f644, 0f3F800001, 0f33D6BF95;
	fma.rn.f32 	%f646, %f645, 0f3F800001, 0f33D6BF95;
	fma.rn.f32 	%f647, %f646, 0f3F800001, 0f33D6BF95;
	fma.rn.f32 	%f648, %f647, 0f3F800001, 0f33D6BF95;
	fma.rn.f32 	%f649, %f648, 0f3F800001, 0f33D6BF95;
	fma.rn.f32 	%f650, %f649, 0f3F800001, 0f33D6BF95;
	fma.rn.f32 	%f651, %f650, 0f3F800001, 0f33D6BF95;
	fma.rn.f32 	%f652, %f651, 0f3F800001, 0f33D6BF95;
	fma.rn.f32 	%f653, %f652, 0f3F800001, 0f33D6BF95;
	fma.rn.f32 	%f654, %f653, 0f3F800001, 0f33D6BF95;
	fma.rn.f32 	%f655, %f654, 0f3F800001, 0f33D6BF95;
	fma.rn.f32 	%f656, %f655, 0f3F800001, 0f33D6BF95;
	fma.rn.f32 	%f657, %f656, 0f3F800001, 0f33D6BF95;
	fma.rn.f32 	%f658, %f657, 0f3F800001, 0f33D6BF95;
	fma.rn.f32 	%f659, %f658, 0f3F800001, 0f33D6BF95;
	fma.rn.f32 	%f660, %f659, 0f3F800001, 0f33D6BF95;
	fma.rn.f32 	%f661, %f660, 0f3F800001, 0f33D6BF95;
	fma.rn.f32 	%f662, %f661, 0f3F800001, 0f33D6BF95;
	fma.rn.f32 	%f663, %f662, 0f3F800001, 0f33D6BF95;
	fma.rn.f32 	%f664, %f663, 0f3F800001, 0f33D6BF95;
	fma.rn.f32 	%f665, %f664, 0f3F800001, 0f33D6BF95;
	fma.rn.f32 	%f666, %f665, 0f3F800001, 0f33D6BF95;
	fma.rn.f32 	%f667, %f666, 0f3F800001, 0f33D6BF95;
	fma.rn.f32 	%f668, %f667, 0f3F800001, 0f33D6BF95;
	fma.rn.f32 	%f669, %f668, 0f3F800001, 0f33D6BF95;
	fma.rn.f32 	%f670, %f669, 0f3F800001, 0f33D6BF95;
	fma.rn.f32 	%f671, %f670, 0f3F800001, 0f33D6BF95;
	fma.rn.f32 	%f672, %f671, 0f3F800001, 0f33D6BF95;
	fma.rn.f32 	%f673, %f672, 0f3F800001, 0f33D6BF95;
	fma.rn.f32 	%f674, %f673, 0f3F800001, 0f33D6BF95;
	fma.rn.f32 	%f675, %f674, 0f3F800001, 0f33D6BF95;
	fma.rn.f32 	%f676, %f675, 0f3F800001, 0f33D6BF95;
	fma.rn.f32 	%f677, %f676, 0f3F800001, 0f33D6BF95;
	fma.rn.f32 	%f678, %f677, 0f3F800001, 0f33D6BF95;
	fma.rn.f32 	%f679, %f678, 0f3F800001, 0f33D6BF95;
	fma.rn.f32 	%f680, %f679, 0f3F800001, 0f33D6BF95;
	fma.rn.f32 	%f681, %f680, 0f3F800001, 0f33D6BF95;
	fma.rn.f32 	%f682, %f681, 0f3F800001, 0f33D6BF95;
	fma.rn.f32 	%f683, %f682, 0f3F800001, 0f33D6BF95;
	fma.rn.f32 	%f684, %f683, 0f3F800001, 0f33D6BF95;
	fma.rn.f32 	%f685, %f684, 0f3F800001, 0f33D6BF95;
	fma.rn.f32 	%f686, %f685, 0f3F800001, 0f33D6BF95;
	fma.rn.f32 	%f687, %f686, 0f3F800001, 0f33D6BF95;
	fma.rn.f32 	%f688, %f687, 0f3F800001, 0f33D6BF95;
	fma.rn.f32 	%f689, %f688, 0f3F800001, 0f33D6BF95;
	fma.rn.f32 	%f690, %f689, 0f3F800001, 0f33D6BF95;
	fma.rn.f32 	%f691, %f690, 0f3F800001, 0f33D6BF95;
	fma.rn.f32 	%f692, %f691, 0f3F800001, 0f33D6BF95;
	fma.rn.f32 	%f693, %f692, 0f3F800001, 0f33D6BF95;
	fma.rn.f32 	%f694, %f693, 0f3F800001, 0f33D6BF95;
	fma.rn.f32 	%f695, %f694, 0f3F800001, 0f33D6BF95;
	fma.rn.f32 	%f696, %f695, 0f3F800001, 0f33D6BF95;
	fma.rn.f32 	%f697, %f696, 0f3F800001, 0f33D6BF95;
	fma.rn.f32 	%f698, %f697, 0f3F800001, 0f33D6BF95;
	fma.rn.f32 	%f699, %f698, 0f3F800001, 0f33D6BF95;
	fma.rn.f32 	%f700, %f699, 0f3F800001, 0f33D6BF95;
	fma.rn.f32 	%f701, %f700, 0f3F800001, 0f33D6BF95;
	fma.rn.f32 	%f702, %f701, 0f3F800001, 0f33D6BF95;
	fma.rn.f32 	%f703, %f702, 0f3F800001, 0f33D6BF95;
	fma.rn.f32 	%f704, %f703, 0f3F800001, 0f33D6BF95;
	fma.rn.f32 	%f705, %f704, 0f3F800001, 0f33D6BF95;
	fma.rn.f32 	%f706, %f705, 0f3F800001, 0f33D6BF95;
	fma.rn.f32 	%f707, %f706, 0f3F800001, 0f33D6BF95;
	fma.rn.f32 	%f708, %f707, 0f3F800001, 0f33D6BF95;
	fma.rn.f32 	%f709, %f708, 0f3F800001, 0f33D6BF95;
	fma.rn.f32 	%f710, %f709, 0f3F800001, 0f33D6BF95;
	fma.rn.f32 	%f711, %f710, 0f3F800001, 0f33D6BF95;
	fma.rn.f32 	%f712, %f711, 0f3F800001, 0f33D6BF95;
	fma.rn.f32 	%f713, %f712, 0f3F800001, 0f33D6BF95;
	fma.rn.f32 	%f714, %f713, 0f3F800001, 0f33D6BF95;
	fma.rn.f32 	%f715, %f714, 0f3F800001, 0f33D6BF95;
	fma.rn.f32 	%f716, %f715, 0f3F800001, 0f33D6BF95;
	fma.rn.f32 	%f717, %f716, 0f3F800001, 0f33D6BF95;
	fma.rn.f32 	%f718, %f717, 0f3F800001, 0f33D6BF95;
	fma.rn.f32 	%f719, %f718, 0f3F800001, 0f33D6BF95;
	fma.rn.f32 	%f720, %f719, 0f3F800001, 0f33D6BF95;
	fma.rn.f32 	%f721, %f720, 0f3F800001, 0f33D6BF95;
	fma.rn.f32 	%f722, %f721, 0f3F800001, 0f33D6BF95;
	fma.rn.f32 	%f723, %f722, 0f3F800001, 0f33D6BF95;
	fma.rn.f32 	%f724, %f723, 0f3F800001, 0f33D6BF95;
	fma.rn.f32 	%f725, %f724, 0f3F800001, 0f33D6BF95;
	fma.rn.f32 	%f726, %f725, 0f3F800001, 0f33D6BF95;
	fma.rn.f32 	%f727, %f726, 0f3F800001, 0f33D6BF95;
	fma.rn.f32 	%f728, %f727, 0f3F800001, 0f33D6BF95;
	fma.rn.f32 	%f729, %f728, 0f3F800001, 0f33D6BF95;
	fma.rn.f32 	%f730, %f729, 0f3F800001, 0f33D6BF95;
	fma.rn.f32 	%f731, %f730, 0f3F800001, 0f33D6BF95;
	fma.rn.f32 	%f732, %f731, 0f3F800001, 0f33D6BF95;
	fma.rn.f32 	%f733, %f732, 0f3F800001, 0f33D6BF95;
	fma.rn.f32 	%f734, %f733, 0f3F800001, 0f33D6BF95;
	fma.rn.f32 	%f735, %f734, 0f3F800001, 0f33D6BF95;
	fma.rn.f32 	%f736, %f735, 0f3F800001, 0f33D6BF95;
	fma.rn.f32 	%f737, %f736, 0f3F800001, 0f33D6BF95;
	fma.rn.f32 	%f738, %f737, 0f3F800001, 0f33D6BF95;
	fma.rn.f32 	%f739, %f738, 0f3F800001, 0f33D6BF95;
	fma.rn.f32 	%f740, %f739, 0f3F800001, 0f33D6BF95;
	fma.rn.f32 	%f741, %f740, 0f3F800001, 0f33D6BF95;
	fma.rn.f32 	%f742, %f741, 0f3F800001, 0f33D6BF95;
	fma.rn.f32 	%f743, %f742, 0f3F800001, 0f33D6BF95;
	fma.rn.f32 	%f744, %f743, 0f3F800001, 0f33D6BF95;
	fma.rn.f32 	%f745, %f744, 0f3F800001, 0f33D6BF95;
	fma.rn.f32 	%f746, %f745, 0f3F800001, 0f33D6BF95;
	fma.rn.f32 	%f747, %f746, 0f3F800001, 0f33D6BF95;
	fma.rn.f32 	%f748, %f747, 0f3F800001, 0f33D6BF95;
	fma.rn.f32 	%f749, %f748, 0f3F800001, 0f33D6BF95;
	fma.rn.f32 	%f750, %f749, 0f3F800001, 0f33D6BF95;
	fma.rn.f32 	%f751, %f750, 0f3F800001, 0f33D6BF95;
	fma.rn.f32 	%f752, %f751, 0f3F800001, 0f33D6BF95;
	fma.rn.f32 	%f753, %f752, 0f3F800001, 0f33D6BF95;
	fma.rn.f32 	%f754, %f753, 0f3F800001, 0f33D6BF95;
	fma.rn.f32 	%f755, %f754, 0f3F800001, 0f33D6BF95;
	fma.rn.f32 	%f756, %f755, 0f3F800001, 0f33D6BF95;
	fma.rn.f32 	%f757, %f756, 0f3F800001, 0f33D6BF95;
	fma.rn.f32 	%f758, %f757, 0f3F800001, 0f33D6BF95;
	fma.rn.f32 	%f759, %f758, 0f3F800001, 0f33D6BF95;
	fma.rn.f32 	%f760, %f759, 0f3F800001, 0f33D6BF95;
	fma.rn.f32 	%f761, %f760, 0f3F800001, 0f33D6BF95;
	fma.rn.f32 	%f762, %f761, 0f3F800001, 0f33D6BF95;
	fma.rn.f32 	%f763, %f762, 0f3F800001, 0f33D6BF95;
	fma.rn.f32 	%f764, %f763, 0f3F800001, 0f33D6BF95;
	fma.rn.f32 	%f765, %f764, 0f3F800001, 0f33D6BF95;
	fma.rn.f32 	%f766, %f765, 0f3F800001, 0f33D6BF95;
	fma.rn.f32 	%f767, %f766, 0f3F800001, 0f33D6BF95;
	fma.rn.f32 	%f768, %f767, 0f3F800001, 0f33D6BF95;
	fma.rn.f32 	%f769, %f768, 0f3F800001, 0f33D6BF95;
	fma.rn.f32 	%f770, %f769, 0f3F800001, 0f33D6BF95;
	fma.rn.f32 	%f771, %f770, 0f3F800001, 0f33D6BF95;
	fma.rn.f32 	%f772, %f771, 0f3F800001, 0f33D6BF95;
	fma.rn.f32 	%f773, %f772, 0f3F800001, 0f33D6BF95;
	fma.rn.f32 	%f774, %f773, 0f3F800001, 0f33D6BF95;
	fma.rn.f32 	%f775, %f774, 0f3F800001, 0f33D6BF95;
	fma.rn.f32 	%f776, %f775, 0f3F800001, 0f33D6BF95;
	fma.rn.f32 	%f777, %f776, 0f3F800001, 0f33D6BF95;
	fma.rn.f32 	%f778, %f777, 0f3F800001, 0f33D6BF95;
	fma.rn.f32 	%f779, %f778, 0f3F800001, 0f33D6BF95;
	fma.rn.f32 	%f780, %f779, 0f3F800001, 0f33D6BF95;
	fma.rn.f32 	%f781, %f780, 0f3F800001, 0f33D6BF95;
	fma.rn.f32 	%f782, %f781, 0f3F800001, 0f33D6BF95;
	fma.rn.f32 	%f783, %f782, 0f3F800001, 0f33D6BF95;
	fma.rn.f32 	%f784, %f783, 0f3F800001, 0f33D6BF95;
	fma.rn.f32 	%f785, %f784, 0f3F800001, 0f33D6BF95;
	fma.rn.f32 	%f786, %f785, 0f3F800001, 0f33D6BF95;
	fma.rn.f32 	%f787, %f786, 0f3F800001, 0f33D6BF95;
	fma.rn.f32 	%f788, %f787, 0f3F800001, 0f33D6BF95;
	fma.rn.f32 	%f789, %f788, 0f3F800001, 0f33D6BF95;
	fma.rn.f32 	%f790, %f789, 0f3F800001, 0f33D6BF95;
	fma.rn.f32 	%f791, %f790, 0f3F800001, 0f33D6BF95;
	fma.rn.f32 	%f792, %f791, 0f3F800001, 0f33D6BF95;
	fma.rn.f32 	%f793, %f792, 0f3F800001, 0f33D6BF95;
	fma.rn.f32 	%f794, %f793, 0f3F800001, 0f33D6BF95;
	fma.rn.f32 	%f795, %f794, 0f3F800001, 0f33D6BF95;
	fma.rn.f32 	%f796, %f795, 0f3F800001, 0f33D6BF95;
	fma.rn.f32 	%f797, %f796, 0f3F800001, 0f33D6BF95;
	fma.rn.f32 	%f798, %f797, 0f3F800001, 0f33D6BF95;
	fma.rn.f32 	%f799, %f798, 0f3F800001, 0f33D6BF95;
	fma.rn.f32 	%f800, %f799, 0f3F800001, 0f33D6BF95;
	fma.rn.f32 	%f801, %f800, 0f3F800001, 0f33D6BF95;
	fma.rn.f32 	%f802, %f801, 0f3F800001, 0f33D6BF95;
	fma.rn.f32 	%f803, %f802, 0f3F800001, 0f33D6BF95;
	fma.rn.f32 	%f804, %f803, 0f3F800001, 0f33D6BF95;
	fma.rn.f32 	%f805, %f804, 0f3F800001, 0f33D6BF95;
	fma.rn.f32 	%f806, %f805, 0f3F800001, 0f33D6BF95;
	fma.rn.f32 	%f807, %f806, 0f3F800001, 0f33D6BF95;
	fma.rn.f32 	%f808, %f807, 0f3F800001, 0f33D6BF95;
	fma.rn.f32 	%f809, %f808, 0f3F800001, 0f33D6BF95;
	fma.rn.f32 	%f810, %f809, 0f3F800001, 0f33D6BF95;
	fma.rn.f32 	%f811, %f810, 0f3F800001, 0f33D6BF95;
	fma.rn.f32 	%f812, %f811, 0f3F800001, 0f33D6BF95;
	fma.rn.f32 	%f813, %f812, 0f3F800001, 0f33D6BF95;
	fma.rn.f32 	%f814, %f813, 0f3F800001, 0f33D6BF95;
	fma.rn.f32 	%f815, %f814, 0f3F800001, 0f33D6BF95;
	fma.rn.f32 	%f816, %f815, 0f3F800001, 0f33D6BF95;
	fma.rn.f32 	%f817, %f816, 0f3F800001, 0f33D6BF95;
	fma.rn.f32 	%f818, %f817, 0f3F800001, 0f33D6BF95;
	fma.rn.f32 	%f819, %f818, 0f3F800001, 0f33D6BF95;
	fma.rn.f32 	%f820, %f819, 0f3F800001, 0f33D6BF95;
	fma.rn.f32 	%f821, %f820, 0f3F800001, 0f33D6BF95;
	fma.rn.f32 	%f822, %f821, 0f3F800001, 0f33D6BF95;
	fma.rn.f32 	%f823, %f822, 0f3F800001, 0f33D6BF95;
	fma.rn.f32 	%f824, %f823, 0f3F800001, 0f33D6BF95;
	fma.rn.f32 	%f825, %f824, 0f3F800001, 0f33D6BF95;
	fma.rn.f32 	%f826, %f825, 0f3F800001, 0f33D6BF95;
	fma.rn.f32 	%f827, %f826, 0f3F800001, 0f33D6BF95;
	fma.rn.f32 	%f828, %f827, 0f3F800001, 0f33D6BF95;
	fma.rn.f32 	%f829, %f828, 0f3F800001, 0f33D6BF95;
	fma.rn.f32 	%f830, %f829, 0f3F800001, 0f33D6BF95;
	fma.rn.f32 	%f831, %f830, 0f3F800001, 0f33D6BF95;
	fma.rn.f32 	%f832, %f831, 0f3F800001, 0f33D6BF95;
	fma.rn.f32 	%f833, %f832, 0f3F800001, 0f33D6BF95;
	fma.rn.f32 	%f834, %f833, 0f3F800001, 0f33D6BF95;
	fma.rn.f32 	%f835, %f834, 0f3F800001, 0f33D6BF95;
	fma.rn.f32 	%f836, %f835, 0f3F800001, 0f33D6BF95;
	fma.rn.f32 	%f837, %f836, 0f3F800001, 0f33D6BF95;
	fma.rn.f32 	%f838, %f837, 0f3F800001, 0f33D6BF95;
	fma.rn.f32 	%f839, %f838, 0f3F800001, 0f33D6BF95;
	fma.rn.f32 	%f840, %f839, 0f3F800001, 0f33D6BF95;
	fma.rn.f32 	%f841, %f840, 0f3F800001, 0f33D6BF95;
	fma.rn.f32 	%f842, %f841, 0f3F800001, 0f33D6BF95;
	fma.rn.f32 	%f843, %f842, 0f3F800001, 0f33D6BF95;
	fma.rn.f32 	%f844, %f843, 0f3F800001, 0f33D6BF95;
	fma.rn.f32 	%f845, %f844, 0f3F800001, 0f33D6BF95;
	fma.rn.f32 	%f846, %f845, 0f3F800001, 0f33D6BF95;
	fma.rn.f32 	%f847, %f846, 0f3F800001, 0f33D6BF95;
	fma.rn.f32 	%f848, %f847, 0f3F800001, 0f33D6BF95;
	fma.rn.f32 	%f849, %f848, 0f3F800001, 0f33D6BF95;
	fma.rn.f32 	%f850, %f849, 0f3F800001, 0f33D6BF95;
	fma.rn.f32 	%f851, %f850, 0f3F800001, 0f33D6BF95;
	fma.rn.f32 	%f852, %f851, 0f3F800001, 0f33D6BF95;
	fma.rn.f32 	%f853, %f852, 0f3F800001, 0f33D6BF95;
	fma.rn.f32 	%f854, %f853, 0f3F800001, 0f33D6BF95;
	fma.rn.f32 	%f855, %f854, 0f3F800001, 0f33D6BF95;
	fma.rn.f32 	%f856, %f855, 0f3F800001, 0f33D6BF95;
	fma.rn.f32 	%f857, %f856, 0f3F800001, 0f33D6BF95;
	fma.rn.f32 	%f858, %f857, 0f3F800001, 0f33D6BF95;
	fma.rn.f32 	%f859, %f858, 0f3F800001, 0f33D6BF95;
	fma.rn.f32 	%f860, %f859, 0f3F800001, 0f33D6BF95;
	fma.rn.f32 	%f861, %f860, 0f3F800001, 0f33D6BF95;
	fma.rn.f32 	%f862, %f861, 0f3F800001, 0f33D6BF95;
	fma.rn.f32 	%f863, %f862, 0f3F800001, 0f33D6BF95;
	fma.rn.f32 	%f864, %f863, 0f3F800001, 0f33D6BF95;
	fma.rn.f32 	%f865, %f864, 0f3F800001, 0f33D6BF95;
	fma.rn.f32 	%f866, %f865, 0f3F800001, 0f33D6BF95;
	fma.rn.f32 	%f867, %f866, 0f3F800001, 0f33D6BF95;
	fma.rn.f32 	%f868, %f867, 0f3F800001, 0f33D6BF95;
	fma.rn.f32 	%f869, %f868, 0f3F800001, 0f33D6BF95;
	fma.rn.f32 	%f870, %f869, 0f3F800001, 0f33D6BF95;
	fma.rn.f32 	%f871, %f870, 0f3F800001, 0f33D6BF95;
	fma.rn.f32 	%f872, %f871, 0f3F800001, 0f33D6BF95;
	fma.rn.f32 	%f873, %f872, 0f3F800001, 0f33D6BF95;
	fma.rn.f32 	%f874, %f873, 0f3F800001, 0f33D6BF95;
	fma.rn.f32 	%f875, %f874, 0f3F800001, 0f33D6BF95;
	fma.rn.f32 	%f876, %f875, 0f3F800001, 0f33D6BF95;
	fma.rn.f32 	%f877, %f876, 0f3F800001, 0f33D6BF95;
	fma.rn.f32 	%f878, %f877, 0f3F800001, 0f33D6BF95;
	fma.rn.f32 	%f879, %f878, 0f3F800001, 0f33D6BF95;
	fma.rn.f32 	%f880, %f879, 0f3F800001, 0f33D6BF95;
	fma.rn.f32 	%f881, %f880, 0f3F800001, 0f33D6BF95;
	fma.rn.f32 	%f882, %f881, 0f3F800001, 0f33D6BF95;
	fma.rn.f32 	%f883, %f882, 0f3F800001, 0f33D6BF95;
	fma.rn.f32 	%f884, %f883, 0f3F800001, 0f33D6BF95;
	fma.rn.f32 	%f885, %f884, 0f3F800001, 0f33D6BF95;
	fma.rn.f32 	%f886, %f885, 0f3F800001, 0f33D6BF95;
	fma.rn.f32 	%f887, %f886, 0f3F800001, 0f33D6BF95;
	fma.rn.f32 	%f888, %f887, 0f3F800001, 0f33D6BF95;
	fma.rn.f32 	%f889, %f888, 0f3F800001, 0f33D6BF95;
	fma.rn.f32 	%f890, %f889, 0f3F800001, 0f33D6BF95;
	fma.rn.f32 	%f891, %f890, 0f3F800001, 0f33D6BF95;
	fma.rn.f32 	%f892, %f891, 0f3F800001, 0f33D6BF95;
	fma.rn.f32 	%f893, %f892, 0f3F800001, 0f33D6BF95;
	fma.rn.f32 	%f894, %f893, 0f3F800001, 0f33D6BF95;
	fma.rn.f32 	%f895, %f894, 0f3F800001, 0f33D6BF95;
	fma.rn.f32 	%f896, %f895, 0f3F800001, 0f33D6BF95;
	fma.rn.f32 	%f897, %f896, 0f3F800001, 0f33D6BF95;
	fma.rn.f32 	%f898, %f897, 0f3F800001, 0f33D6BF95;
	fma.rn.f32 	%f899, %f898, 0f3F800001, 0f33D6BF95;
	fma.rn.f32 	%f900, %f899, 0f3F800001, 0f33D6BF95;
	fma.rn.f32 	%f901, %f900, 0f3F800001, 0f33D6BF95;
	fma.rn.f32 	%f902, %f901, 0f3F800001, 0f33D6BF95;
	fma.rn.f32 	%f903, %f902, 0f3F800001, 0f33D6BF95;
	fma.rn.f32 	%f904, %f903, 0f3F800001, 0f33D6BF95;
	fma.rn.f32 	%f905, %f904, 0f3F800001, 0f33D6BF95;
	fma.rn.f32 	%f906, %f905, 0f3F800001, 0f33D6BF95;
	fma.rn.f32 	%f907, %f906, 0f3F800001, 0f33D6BF95;
	fma.rn.f32 	%f908, %f907, 0f3F800001, 0f33D6BF95;
	fma.rn.f32 	%f909, %f908, 0f3F800001, 0f33D6BF95;
	fma.rn.f32 	%f910, %f909, 0f3F800001, 0f33D6BF95;
	fma.rn.f32 	%f911, %f910, 0f3F800001, 0f33D6BF95;
	fma.rn.f32 	%f912, %f911, 0f3F800001, 0f33D6BF95;
	fma.rn.f32 	%f913, %f912, 0f3F800001, 0f33D6BF95;
	fma.rn.f32 	%f914, %f913, 0f3F800001, 0f33D6BF95;
	fma.rn.f32 	%f915, %f914, 0f3F800001, 0f33D6BF95;
	fma.rn.f32 	%f916, %f915, 0f3F800001, 0f33D6BF95;
	fma.rn.f32 	%f917, %f916, 0f3F800001, 0f33D6BF95;
	fma.rn.f32 	%f918, %f917, 0f3F800001, 0f33D6BF95;
	fma.rn.f32 	%f919, %f918, 0f3F800001, 0f33D6BF95;
	fma.rn.f32 	%f920, %f919, 0f3F800001, 0f33D6BF95;
	fma.rn.f32 	%f921, %f920, 0f3F800001, 0f33D6BF95;
	fma.rn.f32 	%f922, %f921, 0f3F800001, 0f33D6BF95;
	fma.rn.f32 	%f923, %f922, 0f3F800001, 0f33D6BF95;
	fma.rn.f32 	%f924, %f923, 0f3F800001, 0f33D6BF95;
	fma.rn.f32 	%f925, %f924, 0f3F800001, 0f33D6BF95;
	fma.rn.f32 	%f926, %f925, 0f3F800001, 0f33D6BF95;
	fma.rn.f32 	%f927, %f926, 0f3F800001, 0f33D6BF95;
	fma.rn.f32 	%f928, %f927, 0f3F800001, 0f33D6BF95;
	fma.rn.f32 	%f929, %f928, 0f3F800001, 0f33D6BF95;
	fma.rn.f32 	%f930, %f929, 0f3F800001, 0f33D6BF95;
	fma.rn.f32 	%f931, %f930, 0f3F800001, 0f33D6BF95;
	fma.rn.f32 	%f932, %f931, 0f3F800001, 0f33D6BF95;
	fma.rn.f32 	%f933, %f932, 0f3F800001, 0f33D6BF95;
	fma.rn.f32 	%f934, %f933, 0f3F800001, 0f33D6BF95;
	fma.rn.f32 	%f935, %f934, 0f3F800001, 0f33D6BF95;
	fma.rn.f32 	%f936, %f935, 0f3F800001, 0f33D6BF95;
	fma.rn.f32 	%f937, %f936, 0f3F800001, 0f33D6BF95;
	fma.rn.f32 	%f938, %f937, 0f3F800001, 0f33D6BF95;
	fma.rn.f32 	%f939, %f938, 0f3F800001, 0f33D6BF95;
	fma.rn.f32 	%f940, %f939, 0f3F800001, 0f33D6BF95;
	fma.rn.f32 	%f941, %f940, 0f3F800001, 0f33D6BF95;
	fma.rn.f32 	%f942, %f941, 0f3F800001, 0f33D6BF95;
	fma.rn.f32 	%f943, %f942, 0f3F800001, 0f33D6BF95;
	fma.rn.f32 	%f944, %f943, 0f3F800001, 0f33D6BF95;
	fma.rn.f32 	%f945, %f944, 0f3F800001, 0f33D6BF95;
	fma.rn.f32 	%f946, %f945, 0f3F800001, 0f33D6BF95;
	fma.rn.f32 	%f947, %f946, 0f3F800001, 0f33D6BF95;
	fma.rn.f32 	%f948, %f947, 0f3F800001, 0f33D6BF95;
	fma.rn.f32 	%f949, %f948, 0f3F800001, 0f33D6BF95;
	fma.rn.f32 	%f950, %f949, 0f3F800001, 0f33D6BF95;
	fma.rn.f32 	%f951, %f950, 0f3F800001, 0f33D6BF95;
	fma.rn.f32 	%f952, %f951, 0f3F800001, 0f33D6BF95;
	fma.rn.f32 	%f953, %f952, 0f3F800001, 0f33D6BF95;
	fma.rn.f32 	%f954, %f953, 0f3F800001, 0f33D6BF95;
	fma.rn.f32 	%f955, %f954, 0f3F800001, 0f33D6BF95;
	fma.rn.f32 	%f956, %f955, 0f3F800001, 0f33D6BF95;
	fma.rn.f32 	%f957, %f956, 0f3F800001, 0f33D6BF95;
	fma.rn.f32 	%f958, %f957, 0f3F800001, 0f33D6BF95;
	fma.rn.f32 	%f959, %f958, 0f3F800001, 0f33D6BF95;
	fma.rn.f32 	%f960, %f959, 0f3F800001, 0f33D6BF95;
	fma.rn.f32 	%f961, %f960, 0f3F800001, 0f33D6BF95;
	fma.rn.f32 	%f962, %f961, 0f3F800001, 0f33D6BF95;
	fma.rn.f32 	%f963, %f962, 0f3F800001, 0f33D6BF95;
	fma.rn.f32 	%f964, %f963, 0f3F800001, 0f33D6BF95;
	fma.rn.f32 	%f965, %f964, 0f3F800001, 0f33D6BF95;
	fma.rn.f32 	%f966, %f965, 0f3F800001, 0f33D6BF95;
	fma.rn.f32 	%f967, %f966, 0f3F800001, 0f33D6BF95;
	fma.rn.f32 	%f968, %f967, 0f3F800001, 0f33D6BF95;
	fma.rn.f32 	%f969, %f968, 0f3F800001, 0f33D6BF95;
	fma.rn.f32 	%f970, %f969, 0f3F800001, 0f33D6BF95;
	fma.rn.f32 	%f971, %f970, 0f3F800001, 0f33D6BF95;
	fma.rn.f32 	%f972, %f971, 0f3F800001, 0f33D6BF95;
	fma.rn.f32 	%f973, %f972, 0f3F800001, 0f33D6BF95;
	fma.rn.f32 	%f974, %f973, 0f3F800001, 0f33D6BF95;
	fma.rn.f32 	%f975, %f974, 0f3F800001, 0f33D6BF95;
	fma.rn.f32 	%f976, %f975, 0f3F800001, 0f33D6BF95;
	fma.rn.f32 	%f977, %f976, 0f3F800001, 0f33D6BF95;
	fma.rn.f32 	%f978, %f977, 0f3F800001, 0f33D6BF95;
	fma.rn.f32 	%f979, %f978, 0f3F800001, 0f33D6BF95;
	fma.rn.f32 	%f980, %f979, 0f3F800001, 0f33D6BF95;
	fma.rn.f32 	%f981, %f980, 0f3F800001, 0f33D6BF95;
	fma.rn.f32 	%f982, %f981, 0f3F800001, 0f33D6BF95;
	fma.rn.f32 	%f983, %f982, 0f3F800001, 0f33D6BF95;
	fma.rn.f32 	%f984, %f983, 0f3F800001, 0f33D6BF95;
	fma.rn.f32 	%f985, %f984, 0f3F800001, 0f33D6BF95;
	fma.rn.f32 	%f986, %f985, 0f3F800001, 0f33D6BF95;
	fma.rn.f32 	%f987, %f986, 0f3F800001, 0f33D6BF95;
	fma.rn.f32 	%f988, %f987, 0f3F800001, 0f33D6BF95;
	fma.rn.f32 	%f989, %f988, 0f3F800001, 0f33D6BF95;
	fma.rn.f32 	%f990, %f989, 0f3F800001, 0f33D6BF95;
	fma.rn.f32 	%f991, %f990, 0f3F800001, 0f33D6BF95;
	fma.rn.f32 	%f992, %f991, 0f3F800001, 0f33D6BF95;
	fma.rn.f32 	%f993, %f992, 0f3F800001, 0f33D6BF95;
	fma.rn.f32 	%f994, %f993, 0f3F800001, 0f33D6BF95;
	fma.rn.f32 	%f995, %f994, 0f3F800001, 0f33D6BF95;
	fma.rn.f32 	%f996, %f995, 0f3F800001, 0f33D6BF95;
	fma.rn.f32 	%f997, %f996, 0f3F800001, 0f33D6BF95;
	fma.rn.f32 	%f998, %f997, 0f3F800001, 0f33D6BF95;
	fma.rn.f32 	%f999, %f998, 0f3F800001, 0f33D6BF95;
	fma.rn.f32 	%f1000, %f999, 0f3F800001, 0f33D6BF95;
	fma.rn.f32 	%f1001, %f1000, 0f3F800001, 0f33D6BF95;
	fma.rn.f32 	%f1002, %f1001, 0f3F800001, 0f33D6BF95;
	fma.rn.f32 	%f1003, %f1002, 0f3F800001, 0f33D6BF95;
	fma.rn.f32 	%f1004, %f1003, 0f3F800001, 0f33D6BF95;
	fma.rn.f32 	%f1005, %f1004, 0f3F800001, 0f33D6BF95;
	fma.rn.f32 	%f1006, %f1005, 0f3F800001, 0f33D6BF95;
	fma.rn.f32 	%f1007, %f1006, 0f3F800001, 0f33D6BF95;
	fma.rn.f32 	%f1008, %f1007, 0f3F800001, 0f33D6BF95;
	fma.rn.f32 	%f1009, %f1008, 0f3F800001, 0f33D6BF95;
	fma.rn.f32 	%f1010, %f1009, 0f3F800001, 0f33D6BF95;
	fma.rn.f32 	%f1011, %f1010, 0f3F800001, 0f33D6BF95;
	fma.rn.f32 	%f1012, %f1011, 0f3F800001, 0f33D6BF95;
	fma.rn.f32 	%f1013, %f1012, 0f3F800001, 0f33D6BF95;
	fma.rn.f32 	%f1014, %f1013, 0f3F800001, 0f33D6BF95;
	fma.rn.f32 	%f1015, %f1014, 0f3F800001, 0f33D6BF95;
	fma.rn.f32 	%f1016, %f1015, 0f3F800001, 0f33D6BF95;
	fma.rn.f32 	%f1017, %f1016, 0f3F800001, 0f33D6BF95;
	fma.rn.f32 	%f1018, %f1017, 0f3F800001, 0f33D6BF95;
	fma.rn.f32 	%f1019, %f1018, 0f3F800001, 0f33D6BF95;
	fma.rn.f32 	%f1020, %f1019, 0f3F800001, 0f33D6BF95;
	fma.rn.f32 	%f1021, %f1020, 0f3F800001, 0f33D6BF95;
	fma.rn.f32 	%f1022, %f1021, 0f3F800001, 0f33D6BF95;
	fma.rn.f32 	%f1023, %f1022, 0f3F800001, 0f33D6BF95;
	fma.rn.f32 	%f1024, %f1023, 0f3F800001, 0f33D6BF95;
	fma.rn.f32 	%f1025, %f1024, 0f3F800001, 0f33D6BF95;
	st.global.f32 	[%rd4], %f1025;
$L__BB1_2:
	ret;

}


// ===== COMPILED SASS (sm_100) =====

	.target	sm_100

	.elftype	@"ET_EXEC"


//--------------------- .note.nv.tkinfo           --------------------------
	.section	.note.nv.tkinfo,"",@"SHT_NOTE"
	.sectionflags	@"SHF_NOTE_NV_TKINFO"
	.tkinfo
        /*0018*/ 	.word	0x00000002
        /*0030*/ 	.string	""
        /*0030*/ 	.string	"ptxas"
        /*0030*/ 	.string	"Cuda compilation tools, release 13.0, V13.0.88"
        /*0030*/ 	.string	"Build cuda_13.0.r13.0/compiler.36424714_0"
        /*0030*/ 	.string	"-arch sm_100 -m 64 "



//--------------------- .note.nv.cuinfo           --------------------------
	.section	.note.nv.cuinfo,"",@"SHT_NOTE"
	.sectionflags	@"SHF_NOTE_NV_CUINFO"
        /*0018*/ 	.short	0x0002
        /*001a*/ 	.short	0x0064
        /*001c*/ 	.short	0x0082
	.zero		2


//--------------------- .nv.info                  --------------------------
	.section	.nv.info,"",@"SHT_CUDA_INFO"
	.align	4


	//----- nvinfo : EIATTR_REGCOUNT
	.align		4
        /*0000*/ 	.byte	0x04, 0x2f
        /*0002*/ 	.short	(.L_1 - .L_0)
	.align		4
.L_0:
        /*0004*/ 	.word	index@(_Z6vecAddPKfS0_Pfi)
        /*0008*/ 	.word	0x0000000c


	//----- nvinfo : EIATTR_FRAME_SIZE
	.align		4
.L_1:
        /*000c*/ 	.byte	0x04, 0x11
        /*000e*/ 	.short	(.L_3 - .L_2)
	.align		4
.L_2:
        /*0010*/ 	.word	index@(_Z6vecAddPKfS0_Pfi)
        /*0014*/ 	.word	0x00000000


	//----- nvinfo : EIATTR_REGCOUNT
	.align		4
.L_3:
        /*0018*/ 	.byte	0x04, 0x2f
        /*001a*/ 	.short	(.L_5 - .L_4)
	.align		4
.L_4:
        /*001c*/ 	.word	index@(_Z9compHeavyPfi)
        /*0020*/ 	.word	0x00000008


	//----- nvinfo : EIATTR_FRAME_SIZE
	.align		4
.L_5:
        /*0024*/ 	.byte	0x04, 0x11
        /*0026*/ 	.short	(.L_7 - .L_6)
	.align		4
.L_6:
        /*0028*/ 	.word	index@(_Z9compHeavyPfi)
        /*002c*/ 	.word	0x00000000


	//----- nvinfo : EIATTR_MIN_STACK_SIZE
	.align		4
.L_7:
        /*0030*/ 	.byte	0x04, 0x12
        /*0032*/ 	.short	(.L_9 - .L_8)
	.align		4
.L_8:
        /*0034*/ 	.word	index@(_Z9compHeavyPfi)
        /*0038*/ 	.word	0x00000000


	//----- nvinfo : EIATTR_MIN_STACK_SIZE
	.align		4
.L_9:
        /*003c*/ 	.byte	0x04, 0x12
        /*003e*/ 	.short	(.L_11 - .L_10)
	.align		4
.L_10:
        /*0040*/ 	.word	index@(_Z6vecAddPKfS0_Pfi)
        /*0044*/ 	.word	0x00000000
.L_11:


//--------------------- .nv.compat                --------------------------
	.section	.nv.compat,"",@"SHT_CUDA_COMPAT_INFO"
	.align	4
        /*0000*/ 	.byte	0x02, 0x09, 0x00, 0x00, 0x02, 0x02, 0x01, 0x00, 0x02, 0x05, 0x05, 0x00, 0x03, 0x07, 0x01, 0x01
        /*0010*/ 	.byte	0x02, 0x03, 0x00, 0x00, 0x02, 0x06, 0x01, 0x00, 0x04, 0x0b, 0x08, 0x00, 0x09, 0x00, 0x00, 0x00
        /*0020*/ 	.byte	0x00, 0x00, 0x00, 0x00


//--------------------- .nv.info._Z9compHeavyPfi  --------------------------
	.section	.nv.info._Z9compHeavyPfi,"",@"SHT_CUDA_INFO"
	.sectionflags	@""
	.align	4


	//----- nvinfo : EIATTR_CUDA_API_VERSION
	.align		4
        /*0000*/ 	.byte	0x04, 0x37
        /*0002*/ 	.short	(.L_13 - .L_12)
.L_12:
        /*0004*/ 	.word	0x00000082


	//----- nvinfo : EIATTR_KPARAM_INFO
	.align		4
.L_13:
        /*0008*/ 	.byte	0x04, 0x17
        /*000a*/ 	.short	(.L_15 - .L_14)
.L_14:
        /*000c*/ 	.word	0x00000000
        /*0010*/ 	.short	0x0001
        /*0012*/ 	.short	0x0008
        /*0014*/ 	.byte	0x00, 0xf0, 0x11, 0x00


	//----- nvinfo : EIATTR_KPARAM_INFO
	.align		4
.L_15:
        /*0018*/ 	.byte	0x04, 0x17
        /*001a*/ 	.short	(.L_17 - .L_16)
.L_16:
        /*001c*/ 	.word	0x00000000
        /*0020*/ 	.short	0x0000
        /*0022*/ 	.short	0x0000
        /*0024*/ 	.byte	0x00, 0xf5, 0x21, 0x00


	//----- nvinfo : EIATTR_SPARSE_MMA_MASK
	.align		4
.L_17:
        /*0028*/ 	.byte	0x03, 0x50
        /*002a*/ 	.short	0x0000


	//----- nvinfo : EIATTR_MAXREG_COUNT
	.align		4
        /*002c*/ 	.byte	0x03, 0x1b
        /*002e*/ 	.short	0x00ff


	//----- nvinfo : EIATTR_MERCURY_ISA_VERSION
	.align		4
        /*0030*/ 	.byte	0x03, 0x5f
        /*0032*/ 	.short	0x0101


	//----- nvinfo : EIATTR_VRC_CTA_INIT_COUNT
	.align		4
        /*0034*/ 	.byte	0x02, 0x4a
	.zero		1
	.zero		1


	//----- nvinfo : EIATTR_EXIT_INSTR_OFFSETS
	.align		4
        /*0038*/ 	.byte	0x04, 0x1c
        /*003a*/ 	.short	(.L_19 - .L_18)


	//   ....[0]....
.L_18:
        /*003c*/ 	.word	0x00000070


	//   ....[1]....
        /*0040*/ 	.word	0x000040e0


	//----- nvinfo : EIATTR_CBANK_PARAM_SIZE
	.align		4
.L_19:
        /*0044*/ 	.byte	0x03, 0x19
        /*0046*/ 	.short	0x000c


	//----- nvinfo : EIATTR_PARAM_CBANK
	.align		4
        /*0048*/ 	.byte	0x04, 0x0a
        /*004a*/ 	.short	(.L_21 - .L_20)
	.align		4
.L_20:
        /*004c*/ 	.word	index@(.nv.constant0._Z9compHeavyPfi)
        /*0050*/ 	.short	0x0380
        /*0052*/ 	.short	0x000c


	//----- nvinfo : EIATTR_SW_WAR
	.align		4
.L_21:
        /*0054*/ 	.byte	0x04, 0x36
        /*0056*/ 	.short	(.L_23 - .L_22)
.L_22:
        /*0058*/ 	.word	0x00000008
.L_23:


//--------------------- .nv.info._Z6vecAddPKfS0_Pfi --------------------------
	.section	.nv.info._Z6vecAddPKfS0_Pfi,"",@"SHT_CUDA_INFO"
	.sectionflags	@""
	.align	4


	//----- nvinfo : EIATTR_CUDA_API_VERSION
	.align		4
        /*0000*/ 	.byte	0x04, 0x37
        /*0002*/ 	.short	(.L_25 - .L_24)
.L_24:
        /*0004*/ 	.word	0x00000082


	//----- nvinfo : EIATTR_KPARAM_INFO
	.align		4
.L_25:
        /*0008*/ 	.byte	0x04, 0x17
        /*000a*/ 	.short	(.L_27 - .L_26)
.L_26:
        /*000c*/ 	.word	0x00000000
        /*0010*/ 	.short	0x0003
        /*0012*/ 	.short	0x0018
        /*0014*/ 	.byte	0x00, 0xf0, 0x11, 0x00


	//----- nvinfo : EIATTR_KPARAM_INFO
	.align		4
.L_27:
        /*0018*/ 	.byte	0x04, 0x17
        /*001a*/ 	.short	(.L_29 - .L_28)
.L_28:
        /*001c*/ 	.word	0x00000000
        /*0020*/ 	.short	0x0002
        /*0022*/ 	.short	0x0010
        /*0024*/ 	.byte	0x00, 0xf5, 0x21, 0x00


	//----- nvinfo : EIATTR_KPARAM_INFO
	.align		4
.L_29:
        /*0028*/ 	.byte	0x04, 0x17
        /*002a*/ 	.short	(.L_31 - .L_30)
.L_30:
        /*002c*/ 	.word	0x00000000
        /*0030*/ 	.short	0x0001
        /*0032*/ 	.short	0x0008
        /*0034*/ 	.byte	0x00, 0xf5, 0x21, 0x00


	//----- nvinfo : EIATTR_KPARAM_INFO
	.align		4
.L_31:
        /*0038*/ 	.byte	0x04, 0x17
        /*003a*/ 	.short	(.L_33 - .L_32)
.L_32:
        /*003c*/ 	.word	0x00000000
        /*0040*/ 	.short	0x0000
        /*0042*/ 	.short	0x0000
        /*0044*/ 	.byte	0x00, 0xf5, 0x21, 0x00


	//----- nvinfo : EIATTR_SPARSE_MMA_MASK
	.align		4
.L_33:
        /*0048*/ 	.byte	0x03, 0x50
        /*004a*/ 	.short	0x0000


	//----- nvinfo : EIATTR_MAXREG_COUNT
	.align		4
        /*004c*/ 	.byte	0x03, 0x1b
        /*004e*/ 	.short	0x00ff


	//----- nvinfo : EIATTR_MERCURY_ISA_VERSION
	.align		4
        /*0050*/ 	.byte	0x03, 0x5f
        /*0052*/ 	.short	0x0101


	//----- nvinfo : EIATTR_VRC_CTA_INIT_COUNT
	.align		4
        /*0054*/ 	.byte	0x02, 0x4a
	.zero		1
	.zero		1


	//----- nvinfo : EIATTR_EXIT_INSTR_OFFSETS
	.align		4
        /*0058*/ 	.byte	0x04, 0x1c
        /*005a*/ 	.short	(.L_35 - .L_34)


	//   ....[0]....
.L_34:
        /*005c*/ 	.word	0x00000070


	//   ....[1]....
        /*0060*/ 	.word	0x00000130


	//----- nvinfo : EIATTR_CBANK_PARAM_SIZE
	.align		4
.L_35:
        /*0064*/ 	.byte	0x03, 0x19
        /*0066*/ 	.short	0x001c


	//----- nvinfo : EIATTR_PARAM_CBANK
	.align		4
        /*0068*/ 	.byte	0x04, 0x0a
        /*006a*/ 	.short	(.L_37 - .L_36)
	.align		4
.L_36:
        /*006c*/ 	.word	index@(.nv.constant0._Z6vecAddPKfS0_Pfi)
        /*0070*/ 	.short	0x0380
        /*0072*/ 	.short	0x001c


	//----- nvinfo : EIATTR_SW_WAR
	.align		4
.L_37:
        /*0074*/ 	.byte	0x04, 0x36
        /*0076*/ 	.short	(.L_39 - .L_38)
.L_38:
        /*0078*/ 	.word	0x00000008
.L_39:


//--------------------- .nv.callgraph             --------------------------
	.section	.nv.callgraph,"",@"SHT_CUDA_CALLGRAPH"
	.align	4
	.sectionentsize	8
	.align		4
        /*0000*/ 	.word	0x00000000
	.align		4
        /*0004*/ 	.word	0xffffffff
	.align		4
        /*0008*/ 	.word	0x00000000
	.align		4
        /*000c*/ 	.word	0xfffffffe
	.align		4
        /*0010*/ 	.word	0x00000000
	.align		4
        /*0014*/ 	.word	0xfffffffd
	.align		4
        /*0018*/ 	.word	0x00000000
	.align		4
        /*001c*/ 	.word	0xfffffffc


//--------------------- .text._Z9compHeavyPfi     --------------------------
	.section	.text._Z9compHeavyPfi,"ax",@progbits
	.align	128
        .global         _Z9compHeavyPfi
        .type           _Z9compHeavyPfi,@function
        .size           _Z9compHeavyPfi,(.L_x_2 - _Z9compHeavyPfi)
        .other          _Z9compHeavyPfi,@"STO_CUDA_ENTRY STV_DEFAULT"
_Z9compHeavyPfi:
.text._Z9compHeavyPfi:
[----:B------:R-:W-:Y:S01]  /*0000*/  LDC R1, c[0x0][0x37c] ;  /* 0x0000df00ff017b82 */ /* 0x000fe20000000800 */
[----:B------:R-:W0:Y:S07]  /*0010*/  S2R R0, SR_TID.X ;  /* 0x0000000000007919 */ /* 0x000e2e0000002100 */
[----:B------:R-:W0:Y:S01]  /*0020*/  S2UR UR4, SR_CTAID.X ;  /* 0x00000000000479c3 */ /* 0x000e220000002500 */
[----:B------:R-:W1:Y:S07]  /*0030*/  LDCU UR5, c[0x0][0x388] ;  /* 0x00007100ff0577ac */ /* 0x000e6e0008000800 */
[----:B------:R-:W0:Y:S02]  /*0040*/  LDC R5, c[0x0][0x360] ;  /* 0x0000d800ff057b82 */ /* 0x000e240000000800 */
[----:B0-----:R-:W-:-:S05]  /*0050*/  IMAD R5, R5, UR4, R0 ;  /* 0x0000000405057c24 */ /* 0x001fca000f8e0200 */
[----:B-1----:R-:W-:-:S13]  /*0060*/  ISETP.GE.AND P0, PT, R5, UR5, PT ;  /* 0x0000000505007c0c */ /* 0x002fda000bf06270 */
[----:B------:R-:W-:Y:S05]  /*0070*/  @P0 EXIT ;  /* 0x000000000000094d */ /* 0x000fea0003800000 */
[----:B------:R-:W0:Y:S01]  /*0080*/  LDC.64 R2, c[0x0][0x380] ;  /* 0x0000e000ff027b82 */ /* 0x000e220000000a00 */
[----:B------:R-:W1:Y:S01]  /*0090*/  LDCU.64 UR4, c[0x0][0x358] ;  /* 0x00006b00ff0477ac */ /* 0x000e620008000a00 */
[----:B0-----:R-:W-:-:S05]  /*00a0*/  IMAD.WIDE R2, R5, 0x4, R2 ;  /* 0x0000000405027825 */ /* 0x001fca00078e0202 */
[----:B-1----:R-:W2:Y:S01]  /*00b0*/  LDG.E R5, desc[UR4][R2.64] ;  /* 0x0000000402057981 */ /* 0x002ea2000c1e1900 */
[----:B------:R-:W-:-:S05]  /*00c0*/  HFMA2 R0, -RZ, RZ, 1.875, 5.9604644775390625e-08 ;  /* 0x3f800001ff007431 */ /* 0x000fca00000001ff */
[----:B--2---:R-:W-:-:S04]  /*00d0*/  FFMA R5, R5, R0, 1.0000000116860974231e-07 ;  /* 0x33d6bf9505057423 */ /* 0x004fc80000000000 */
[----:B------:R-:W-:-:S04]  /*00e0*/  FFMA R5, R5, R0, 1.0000000116860974231e-07 ;  /* 0x33d6bf9505057423 */ /* 0x000fc80000000000 */
        /* <DEDUP_REMOVED lines=1021> */
[----:B------:R-:W-:-:S05]  /*40c0*/  FFMA R5, R5, R0, 1.0000000116860974231e-07 ;  /* 0x33d6bf9505057423 */ /* 0x000fca0000000000 */
[----:B------:R-:W-:Y:S01]  /*40d0*/  STG.E desc[UR4][R2.64], R5 ;  /* 0x0000000502007986 */ /* 0x000fe2000c101904 */
[----:B------:R-:W-:Y:S05]  /*40e0*/  EXIT ;  /* 0x000000000000794d */ /* 0x000fea0003800000 */
.L_x_0:
[----:B------:R-:W-:-:S00]  /*40f0*/  BRA `(.L_x_0) ;  /* 0xfffffffc00fc7947 */ /* 0x000fc0000383ffff */
[----:B------:R-:W-:-:S00]  /*4100*/  NOP ;  /* 0x0000000000007918 */ /* 0x000fc00000000000 */
[----:B------:R-:W-:-:S00]  /*4110*/  NOP ;  /* 0x0000000000007918 */ /* 0x000fc00000000000 */
[----:B------:R-:W-:-:S00]  /*4120*/  NOP ;  /* 0x0000000000007918 */ /* 0x000fc00000000000 */
[----:B------:R-:W-:-:S00]  /*4130*/  NOP ;  /* 0x0000000000007918 */ /* 0x000fc00000000000 */
[----:B------:R-:W-:-:S00]  /*4140*/  NOP ;  /* 0x0000000000007918 */ /* 0x000fc00000000000 */
[----:B------:R-:W-:-:S00]  /*4150*/  NOP ;  /* 0x0000000000007918 */ /* 0x000fc00000000000 */
[----:B------:R-:W-:-:S00]  /*4160*/  NOP ;  /* 0x0000000000007918 */ /* 0x000fc00000000000 */
[----:B------:R-:W-:-:S00]  /*4170*/  NOP ;  /* 0x0000000000007918 */ /* 0x000fc00000000000 */
.L_x_2:


//--------------------- .text._Z6vecAddPKfS0_Pfi  --------------------------
	.section	.text._Z6vecAddPKfS0_Pfi,"ax",@progbits
	.align	128
        .global         _Z6vecAddPKfS0_Pfi
        .type           _Z6vecAddPKfS0_Pfi,@function
        .size           _Z6vecAddPKfS0_Pfi,(.L_x_3 - _Z6vecAddPKfS0_Pfi)
        .other          _Z6vecAddPKfS0_Pfi,@"STO_CUDA_ENTRY STV_DEFAULT"
_Z6vecAddPKfS0_Pfi:
.text._Z6vecAddPKfS0_Pfi:
        /* <DEDUP_REMOVED lines=9> */
[----:B------:R-:W1:Y:S07]  /*0090*/  LDCU.64 UR4, c[0x0][0x358] ;  /* 0x00006b00ff0477ac */ /* 0x000e6e0008000a00 */
[----:B------:R-:W2:Y:S08]  /*00a0*/  LDC.64 R4, c[0x0][0x388] ;  /* 0x0000e200ff047b82 */ /* 0x000eb00000000a00 */
[----:B------:R-:W3:Y:S01]  /*00b0*/  LDC.64 R6, c[0x0][0x390] ;  /* 0x0000e400ff067b82 */ /* 0x000ee20000000a00 */
[----:B0-----:R-:W-:-:S06]  /*00c0*/  IMAD.WIDE R2, R9, 0x4, R2 ;  /* 0x0000000409027825 */ /* 0x001fcc00078e0202 */
[----:B-1----:R-:W4:Y:S01]  /*00d0*/  LDG.E R2, desc[UR4][R2.64] ;  /* 0x0000000402027981 */ /* 0x002f22000c1e1900 */
[----:B--2---:R-:W-:-:S06]  /*00e0*/  IMAD.WIDE R4, R9, 0x4, R4 ;  /* 0x0000000409047825 */ /* 0x004fcc00078e0204 */
[----:B------:R-:W4:Y:S01]  /*00f0*/  LDG.E R5, desc[UR4][R4.64] ;  /* 0x0000000404057981 */ /* 0x000f22000c1e1900 */
[----:B---3--:R-:W-:-:S04]  /*0100*/  IMAD.WIDE R6, R9, 0x4, R6 ;  /* 0x0000000409067825 */ /* 0x008fc800078e0206 */
[----:B----4-:R-:W-:-:S05]  /*0110*/  FADD R9, R2, R5 ;  /* 0x0000000502097221 */ /* 0x010fca0000000000 */
[----:B------:R-:W-:Y:S01]  /*0120*/  STG.E desc[UR4][R6.64], R9 ;  /* 0x0000000906007986 */ /* 0x000fe2000c101904 */
[----:B------:R-:W-:Y:S05]  /*0130*/  EXIT ;  /* 0x000000000000794d */ /* 0x000fea0003800000 */
.L_x_1:
        /* <DEDUP_REMOVED lines=12> */
.L_x_3:


//--------------------- .nv.shared.reserved.0     --------------------------
	.section	.nv.shared.reserved.0,"aw",@nobits
	.weak		__nv_reservedSMEM_offset_0_alias
	.size		__nv_reservedSMEM_offset_0_alias, 0, 64
	.other		__nv_reservedSMEM_offset_0_alias,@"STO_CUDA_RESERVED_SHARED STV_DEFAULT"
__nv_reservedSMEM_offset_0_alias:
	.zero		0
	.zero		64


//--------------------- .nv.constant0._Z9compHeavyPfi --------------------------
	.section	.nv.constant0._Z9compHeavyPfi,"a",@progbits
	.sectionflags	@""
	.align	4
.nv.constant0._Z9compHeavyPfi:
	.zero		908


//--------------------- .nv.constant0._Z6vecAddPKfS0_Pfi --------------------------
	.section	.nv.constant0._Z6vecAddPKfS0_Pfi,"a",@progbits
	.sectionflags	@""
	.align	4
.nv.constant0._Z6vecAddPKfS0_Pfi:
	.zero		924


//--------------------- SYMBOLS --------------------------

	.type		.nv.reservedSmem.offset0,@object
	.size		.nv.reservedSmem.offset0,0x4
